//
// Generated by NVIDIA NVVM Compiler
//
// Compiler Build ID: CL-36424714
// Cuda compilation tools, release 13.0, V13.0.88
// Based on NVVM 20.0.0
//

.version 9.0
.target sm_100
.address_size 64

	// .globl	_Z10aco_devicePiS_PfS_iiPlS_
.global .align 4 .f32 best_so_far_ant_score_dev;
.extern .shared .align 16 .b8 pheromone0_dev[];

.visible .entry _Z10aco_devicePiS_PfS_iiPlS_(
	.param .u64 .ptr .align 1 _Z10aco_devicePiS_PfS_iiPlS__param_0,
	.param .u64 .ptr .align 1 _Z10aco_devicePiS_PfS_iiPlS__param_1,
	.param .u64 .ptr .align 1 _Z10aco_devicePiS_PfS_iiPlS__param_2,
	.param .u64 .ptr .align 1 _Z10aco_devicePiS_PfS_iiPlS__param_3,
	.param .u32 _Z10aco_devicePiS_PfS_iiPlS__param_4,
	.param .u32 _Z10aco_devicePiS_PfS_iiPlS__param_5,
	.param .u64 .ptr .align 1 _Z10aco_devicePiS_PfS_iiPlS__param_6,
	.param .u64 .ptr .align 1 _Z10aco_devicePiS_PfS_iiPlS__param_7
)
{
	.reg .pred 	%p<274>;
	.reg .b32 	%r<731>;
	.reg .b32 	%f<411>;
	.reg .b64 	%rd<139>;
	.reg .b64 	%fd<33>;

	ld.param.u64 	%rd15, [_Z10aco_devicePiS_PfS_iiPlS__param_0];
	ld.param.u64 	%rd18, [_Z10aco_devicePiS_PfS_iiPlS__param_1];
	ld.param.u64 	%rd16, [_Z10aco_devicePiS_PfS_iiPlS__param_2];
	ld.param.u64 	%rd19, [_Z10aco_devicePiS_PfS_iiPlS__param_3];
	ld.param.u32 	%r178, [_Z10aco_devicePiS_PfS_iiPlS__param_4];
	ld.param.u32 	%r179, [_Z10aco_devicePiS_PfS_iiPlS__param_5];
	ld.param.u64 	%rd17, [_Z10aco_devicePiS_PfS_iiPlS__param_6];
	ld.param.u64 	%rd20, [_Z10aco_devicePiS_PfS_iiPlS__param_7];
	cvta.to.global.u64 	%rd1, %rd19;
	cvta.to.global.u64 	%rd2, %rd18;
	cvta.to.global.u64 	%rd3, %rd20;
	mov.u32 	%r181, %ctaid.x;
	mov.u32 	%r182, %ntid.x;
	mov.u32 	%r183, %tid.x;
	mad.lo.s32 	%r1, %r181, %r182, %r183;
	shl.b32 	%r184, %r178, 2;
	mov.u32 	%r185, pheromone0_dev;
	add.s32 	%r2, %r185, %r184;
	setp.ne.s32 	%p1, %r1, 0;
	mov.b32 	%r700, 0;
	mov.f32 	%f393, 0f00000000;
	mov.f32 	%f389, 0f40800000;
	mov.f32 	%f391, %f393;
	@%p1 bra 	$L__BB0_13;
	mov.b32 	%r187, 1593835520;
	st.global.u32 	[best_so_far_ant_score_dev], %r187;
	cvt.rn.f64.s32 	%fd2, %r178;
	add.f64 	%fd3, %fd2, %fd2;
	mov.f64 	%fd4, 0d4010000000000000;
	div.rn.f64 	%fd5, %fd4, %fd3;
	cvt.rn.f32.f64 	%f393, %fd5;
	setp.lt.s32 	%p2, %r178, 1;
	mov.b32 	%r700, 1;
	mov.f32 	%f391, %f389;
	@%p2 bra 	$L__BB0_13;
	add.s32 	%r189, %r178, -1;
	and.b32  	%r3, %r178, 7;
	setp.lt.u32 	%p3, %r189, 7;
	mov.b32 	%r657, 0;
	@%p3 bra 	$L__BB0_5;
	and.b32  	%r657, %r178, 2147483640;
	mov.b32 	%r655, 0;
$L__BB0_4:
	.pragma "nounroll";
	shl.b32 	%r191, %r655, 2;
	add.s32 	%r193, %r185, %r191;
	mov.b32 	%r194, 1082130432;
	st.shared.u32 	[%r193], %r194;
	add.s32 	%r195, %r2, %r191;
	st.shared.u32 	[%r195], %r194;
	st.shared.u32 	[%r193+4], %r194;
	st.shared.u32 	[%r195+4], %r194;
	st.shared.u32 	[%r193+8], %r194;
	st.shared.u32 	[%r195+8], %r194;
	st.shared.u32 	[%r193+12], %r194;
	st.shared.u32 	[%r195+12], %r194;
	st.shared.u32 	[%r193+16], %r194;
	st.shared.u32 	[%r195+16], %r194;
	st.shared.u32 	[%r193+20], %r194;
	st.shared.u32 	[%r195+20], %r194;
	st.shared.u32 	[%r193+24], %r194;
	st.shared.u32 	[%r195+24], %r194;
	st.shared.u32 	[%r193+28], %r194;
	st.shared.u32 	[%r195+28], %r194;
	add.s32 	%r655, %r655, 8;
	setp.ne.s32 	%p4, %r655, %r657;
	@%p4 bra 	$L__BB0_4;
$L__BB0_5:
	setp.eq.s32 	%p5, %r3, 0;
	mov.f32 	%f391, %f389;
	@%p5 bra 	$L__BB0_13;
	and.b32  	%r8, %r178, 3;
	setp.lt.u32 	%p6, %r3, 4;
	@%p6 bra 	$L__BB0_8;
	shl.b32 	%r197, %r657, 2;
	add.s32 	%r199, %r185, %r197;
	mov.b32 	%r200, 1082130432;
	st.shared.u32 	[%r199], %r200;
	add.s32 	%r201, %r2, %r197;
	st.shared.u32 	[%r201], %r200;
	st.shared.u32 	[%r199+4], %r200;
	st.shared.u32 	[%r201+4], %r200;
	st.shared.u32 	[%r199+8], %r200;
	st.shared.u32 	[%r201+8], %r200;
	st.shared.u32 	[%r199+12], %r200;
	st.shared.u32 	[%r201+12], %r200;
	add.s32 	%r657, %r657, 4;
$L__BB0_8:
	setp.eq.s32 	%p7, %r8, 0;
	mov.f32 	%f391, %f389;
	@%p7 bra 	$L__BB0_13;
	setp.eq.s32 	%p8, %r8, 1;
	@%p8 bra 	$L__BB0_11;
	shl.b32 	%r203, %r657, 2;
	add.s32 	%r205, %r185, %r203;
	mov.b32 	%r206, 1082130432;
	st.shared.u32 	[%r205], %r206;
	add.s32 	%r207, %r2, %r203;
	st.shared.u32 	[%r207], %r206;
	st.shared.u32 	[%r205+4], %r206;
	st.shared.u32 	[%r207+4], %r206;
	add.s32 	%r657, %r657, 2;
$L__BB0_11:
	and.b32  	%r209, %r178, 1;
	setp.eq.b32 	%p9, %r209, 1;
	not.pred 	%p10, %p9;
	mov.f32 	%f391, %f389;
	@%p10 bra 	$L__BB0_13;
	shl.b32 	%r211, %r657, 2;
	add.s32 	%r213, %r185, %r211;
	mov.b32 	%r214, 1082130432;
	st.shared.u32 	[%r213], %r214;
	add.s32 	%r215, %r2, %r211;
	st.shared.u32 	[%r215], %r214;
	mov.f32 	%f391, %f389;
$L__BB0_13:
	bar.sync 	0;
	ld.global.f32 	%f63, [best_so_far_ant_score_dev];
	setp.le.f32 	%p11, %f63, 0f00000000;
	mov.b32 	%r730, 1;
	@%p11 bra 	$L__BB0_290;
	add.s32 	%r14, %r2, %r184;
	mul.lo.s32 	%r15, %r178, %r1;
	cvta.to.global.u64 	%rd21, %rd17;
	mul.wide.s32 	%rd22, %r1, 8;
	add.s64 	%rd4, %rd21, %rd22;
	shl.b32 	%r218, %r1, 2;
	add.s32 	%r16, %r14, %r218;
	cvt.rn.f64.s32 	%fd6, %r178;
	add.f64 	%fd1, %fd6, %fd6;
	add.s32 	%r17, %r178, -1;
	and.b32  	%r18, %r178, 3;
	add.s32 	%r19, %r18, -1;
	and.b32  	%r20, %r178, 15;
	add.s32 	%r21, %r20, -1;
	and.b32  	%r22, %r178, 7;
	add.s32 	%r23, %r22, -1;
	add.s32 	%r219, %r179, -1;
	add.s32 	%r24, %r179, -2;
	add.s32 	%r220, %r179, 15;
	and.b32  	%r221, %r220, 15;
	add.s32 	%r25, %r221, -1;
	add.s32 	%r222, %r179, 7;
	and.b32  	%r223, %r222, 7;
	add.s32 	%r26, %r223, -1;
	and.b32  	%r27, %r178, 2147483644;
	and.b32  	%r28, %r178, 1;
	and.b32  	%r29, %r178, 2147483632;
	and.b32  	%r30, %r219, 15;
	and.b32  	%r31, %r219, -16;
	and.b32  	%r32, %r220, 7;
	and.b32  	%r33, %r222, 3;
	and.b32  	%r34, %r178, 2147483640;
	neg.s32 	%r35, %r27;
	mov.b32 	%r730, 1;
$L__BB0_15:
	mov.u32 	%r37, %r730;
	setp.lt.s32 	%p12, %r178, 1;
	mov.f32 	%f395, 0f00000000;
	@%p12 bra 	$L__BB0_38;
	setp.lt.u32 	%p13, %r17, 3;
	mov.b32 	%r663, 0;
	@%p13 bra 	$L__BB0_19;
	mov.u32 	%r664, pheromone0_dev;
	mov.u32 	%r665, %r15;
	mov.u32 	%r666, %r35;
$L__BB0_18:
	.pragma "nounroll";
	mul.wide.s32 	%rd23, %r665, 4;
	add.s64 	%rd24, %rd3, %rd23;
	ld.shared.v4.f32 	{%f65, %f66, %f67, %f68}, [%r664];
	add.s32 	%r226, %r664, %r184;
	ld.shared.f32 	%f69, [%r226];
	add.f32 	%f70, %f65, %f69;
	div.rn.f32 	%f71, %f65, %f70;
	ld.global.u64 	%rd25, [%rd4];
	mul.hi.s64 	%rd26, %rd25, 4730756183288445817;
	shr.u64 	%rd27, %rd26, 63;
	shr.s64 	%rd28, %rd26, 15;
	add.s64 	%rd29, %rd28, %rd27;
	mad.lo.s64 	%rd30, %rd29, -127773, %rd25;
	mul.lo.s64 	%rd31, %rd29, -2836;
	mad.lo.s64 	%rd32, %rd30, 16807, %rd31;
	setp.lt.s64 	%p14, %rd32, 0;
	add.s64 	%rd33, %rd32, 2147483647;
	selp.b64 	%rd34, %rd33, %rd32, %p14;
	st.global.u64 	[%rd4], %rd34;
	cvt.rn.f64.s64 	%fd7, %rd34;
	mul.f64 	%fd8, %fd7, 0d3E00000000200000;
	cvt.f64.f32 	%fd9, %f71;
	setp.geu.f64 	%p15, %fd8, %fd9;
	selp.u32 	%r227, 1, 0, %p15;
	st.global.u32 	[%rd24], %r227;
	ld.shared.f32 	%f72, [%r226+4];
	add.f32 	%f73, %f66, %f72;
	div.rn.f32 	%f74, %f66, %f73;
	ld.global.u64 	%rd35, [%rd4];
	mul.hi.s64 	%rd36, %rd35, 4730756183288445817;
	shr.u64 	%rd37, %rd36, 63;
	shr.s64 	%rd38, %rd36, 15;
	add.s64 	%rd39, %rd38, %rd37;
	mad.lo.s64 	%rd40, %rd39, -127773, %rd35;
	mul.lo.s64 	%rd41, %rd39, -2836;
	mad.lo.s64 	%rd42, %rd40, 16807, %rd41;
	setp.lt.s64 	%p16, %rd42, 0;
	add.s64 	%rd43, %rd42, 2147483647;
	selp.b64 	%rd44, %rd43, %rd42, %p16;
	st.global.u64 	[%rd4], %rd44;
	cvt.rn.f64.s64 	%fd10, %rd44;
	mul.f64 	%fd11, %fd10, 0d3E00000000200000;
	cvt.f64.f32 	%fd12, %f74;
	setp.geu.f64 	%p17, %fd11, %fd12;
	selp.u32 	%r228, 1, 0, %p17;
	st.global.u32 	[%rd24+4], %r228;
	ld.shared.f32 	%f75, [%r226+8];
	add.f32 	%f76, %f67, %f75;
	div.rn.f32 	%f77, %f67, %f76;
	ld.global.u64 	%rd45, [%rd4];
	mul.hi.s64 	%rd46, %rd45, 4730756183288445817;
	shr.u64 	%rd47, %rd46, 63;
	shr.s64 	%rd48, %rd46, 15;
	add.s64 	%rd49, %rd48, %rd47;
	mad.lo.s64 	%rd50, %rd49, -127773, %rd45;
	mul.lo.s64 	%rd51, %rd49, -2836;
	mad.lo.s64 	%rd52, %rd50, 16807, %rd51;
	setp.lt.s64 	%p18, %rd52, 0;
	add.s64 	%rd53, %rd52, 2147483647;
	selp.b64 	%rd54, %rd53, %rd52, %p18;
	st.global.u64 	[%rd4], %rd54;
	cvt.rn.f64.s64 	%fd13, %rd54;
	mul.f64 	%fd14, %fd13, 0d3E00000000200000;
	cvt.f64.f32 	%fd15, %f77;
	setp.geu.f64 	%p19, %fd14, %fd15;
	selp.u32 	%r229, 1, 0, %p19;
	st.global.u32 	[%rd24+8], %r229;
	ld.shared.f32 	%f78, [%r226+12];
	add.f32 	%f79, %f68, %f78;
	div.rn.f32 	%f80, %f68, %f79;
	ld.global.u64 	%rd55, [%rd4];
	mul.hi.s64 	%rd56, %rd55, 4730756183288445817;
	shr.u64 	%rd57, %rd56, 63;
	shr.s64 	%rd58, %rd56, 15;
	add.s64 	%rd59, %rd58, %rd57;
	mad.lo.s64 	%rd60, %rd59, -127773, %rd55;
	mul.lo.s64 	%rd61, %rd59, -2836;
	mad.lo.s64 	%rd62, %rd60, 16807, %rd61;
	setp.lt.s64 	%p20, %rd62, 0;
	add.s64 	%rd63, %rd62, 2147483647;
	selp.b64 	%rd64, %rd63, %rd62, %p20;
	st.global.u64 	[%rd4], %rd64;
	cvt.rn.f64.s64 	%fd16, %rd64;
	mul.f64 	%fd17, %fd16, 0d3E00000000200000;
	cvt.f64.f32 	%fd18, %f80;
	setp.geu.f64 	%p21, %fd17, %fd18;
	selp.u32 	%r230, 1, 0, %p21;
	st.global.u32 	[%rd24+12], %r230;
	add.s32 	%r666, %r666, 4;
	add.s32 	%r665, %r665, 4;
	add.s32 	%r664, %r664, 16;
	setp.eq.s32 	%p22, %r666, 0;
	mov.u32 	%r663, %r27;
	@%p22 bra 	$L__BB0_19;
	bra.uni 	$L__BB0_18;
$L__BB0_19:
	setp.eq.s32 	%p23, %r18, 0;
	@%p23 bra 	$L__BB0_24;
	setp.eq.s32 	%p24, %r19, 0;
	@%p24 bra 	$L__BB0_22;
	add.s32 	%r231, %r663, %r15;
	shl.b32 	%r232, %r663, 2;
	mov.u32 	%r233, pheromone0_dev;
	add.s32 	%r234, %r233, %r232;
	ld.shared.f32 	%f81, [%r234];
	add.s32 	%r235, %r2, %r232;
	ld.shared.f32 	%f82, [%r235];
	add.f32 	%f83, %f81, %f82;
	div.rn.f32 	%f84, %f81, %f83;
	ld.global.u64 	%rd65, [%rd4];
	mul.hi.s64 	%rd66, %rd65, 4730756183288445817;
	shr.u64 	%rd67, %rd66, 63;
	shr.s64 	%rd68, %rd66, 15;
	add.s64 	%rd69, %rd68, %rd67;
	mad.lo.s64 	%rd70, %rd69, -127773, %rd65;
	mul.lo.s64 	%rd71, %rd69, -2836;
	mad.lo.s64 	%rd72, %rd70, 16807, %rd71;
	setp.lt.s64 	%p25, %rd72, 0;
	add.s64 	%rd73, %rd72, 2147483647;
	selp.b64 	%rd74, %rd73, %rd72, %p25;
	st.global.u64 	[%rd4], %rd74;
	cvt.rn.f64.s64 	%fd19, %rd74;
	mul.f64 	%fd20, %fd19, 0d3E00000000200000;
	cvt.f64.f32 	%fd21, %f84;
	setp.geu.f64 	%p26, %fd20, %fd21;
	selp.u32 	%r236, 1, 0, %p26;
	mul.wide.s32 	%rd75, %r231, 4;
	add.s64 	%rd76, %rd3, %rd75;
	st.global.u32 	[%rd76], %r236;
	ld.shared.f32 	%f85, [%r234+4];
	ld.shared.f32 	%f86, [%r235+4];
	add.f32 	%f87, %f85, %f86;
	div.rn.f32 	%f88, %f85, %f87;
	ld.global.u64 	%rd77, [%rd4];
	mul.hi.s64 	%rd78, %rd77, 4730756183288445817;
	shr.u64 	%rd79, %rd78, 63;
	shr.s64 	%rd80, %rd78, 15;
	add.s64 	%rd81, %rd80, %rd79;
	mad.lo.s64 	%rd82, %rd81, -127773, %rd77;
	mul.lo.s64 	%rd83, %rd81, -2836;
	mad.lo.s64 	%rd84, %rd82, 16807, %rd83;
	setp.lt.s64 	%p27, %rd84, 0;
	add.s64 	%rd85, %rd84, 2147483647;
	selp.b64 	%rd86, %rd85, %rd84, %p27;
	st.global.u64 	[%rd4], %rd86;
	cvt.rn.f64.s64 	%fd22, %rd86;
	mul.f64 	%fd23, %fd22, 0d3E00000000200000;
	cvt.f64.f32 	%fd24, %f88;
	setp.geu.f64 	%p28, %fd23, %fd24;
	selp.u32 	%r237, 1, 0, %p28;
	st.global.u32 	[%rd76+4], %r237;
	add.s32 	%r663, %r663, 2;
$L__BB0_22:
	setp.eq.s32 	%p29, %r28, 0;
	@%p29 bra 	$L__BB0_24;
	add.s32 	%r238, %r663, %r15;
	shl.b32 	%r239, %r663, 2;
	mov.u32 	%r240, pheromone0_dev;
	add.s32 	%r241, %r240, %r239;
	ld.shared.f32 	%f89, [%r241];
	add.s32 	%r242, %r2, %r239;
	ld.shared.f32 	%f90, [%r242];
	add.f32 	%f91, %f89, %f90;
	div.rn.f32 	%f92, %f89, %f91;
	ld.global.u64 	%rd87, [%rd4];
	mul.hi.s64 	%rd88, %rd87, 4730756183288445817;
	shr.u64 	%rd89, %rd88, 63;
	shr.s64 	%rd90, %rd88, 15;
	add.s64 	%rd91, %rd90, %rd89;
	mad.lo.s64 	%rd92, %rd91, -127773, %rd87;
	mul.lo.s64 	%rd93, %rd91, -2836;
	mad.lo.s64 	%rd94, %rd92, 16807, %rd93;
	setp.lt.s64 	%p30, %rd94, 0;
	add.s64 	%rd95, %rd94, 2147483647;
	selp.b64 	%rd96, %rd95, %rd94, %p30;
	st.global.u64 	[%rd4], %rd96;
	cvt.rn.f64.s64 	%fd25, %rd96;
	mul.f64 	%fd26, %fd25, 0d3E00000000200000;
	cvt.f64.f32 	%fd27, %f92;
	setp.geu.f64 	%p31, %fd26, %fd27;
	selp.u32 	%r243, 1, 0, %p31;
	mul.wide.s32 	%rd97, %r238, 4;
	add.s64 	%rd98, %rd3, %rd97;
	st.global.u32 	[%rd98], %r243;
$L__BB0_24:
	setp.lt.u32 	%p32, %r17, 15;
	mov.b32 	%r678, 0;
	mov.u32 	%r674, %r678;
	@%p32 bra 	$L__BB0_27;
	mov.b32 	%r678, 0;
	mov.u32 	%r668, %r678;
$L__BB0_26:
	.pragma "nounroll";
	mul.wide.u32 	%rd99, %r668, 4;
	add.s64 	%rd100, %rd1, %rd99;
	ld.global.u32 	%r247, [%rd100];
	add.s32 	%r248, %r668, %r15;
	mul.wide.s32 	%rd101, %r248, 4;
	add.s64 	%rd102, %rd3, %rd101;
	ld.global.u32 	%r249, [%rd102];
	setp.ne.s32 	%p33, %r247, %r249;
	selp.u32 	%r250, 1, 0, %p33;
	add.s32 	%r251, %r678, %r250;
	ld.global.u32 	%r252, [%rd100+4];
	ld.global.u32 	%r253, [%rd102+4];
	setp.ne.s32 	%p34, %r252, %r253;
	selp.u32 	%r254, 1, 0, %p34;
	add.s32 	%r255, %r251, %r254;
	ld.global.u32 	%r256, [%rd100+8];
	ld.global.u32 	%r257, [%rd102+8];
	setp.ne.s32 	%p35, %r256, %r257;
	selp.u32 	%r258, 1, 0, %p35;
	add.s32 	%r259, %r255, %r258;
	ld.global.u32 	%r260, [%rd100+12];
	ld.global.u32 	%r261, [%rd102+12];
	setp.ne.s32 	%p36, %r260, %r261;
	selp.u32 	%r262, 1, 0, %p36;
	add.s32 	%r263, %r259, %r262;
	ld.global.u32 	%r264, [%rd100+16];
	ld.global.u32 	%r265, [%rd102+16];
	setp.ne.s32 	%p37, %r264, %r265;
	selp.u32 	%r266, 1, 0, %p37;
	add.s32 	%r267, %r263, %r266;
	ld.global.u32 	%r268, [%rd100+20];
	ld.global.u32 	%r269, [%rd102+20];
	setp.ne.s32 	%p38, %r268, %r269;
	selp.u32 	%r270, 1, 0, %p38;
	add.s32 	%r271, %r267, %r270;
	ld.global.u32 	%r272, [%rd100+24];
	ld.global.u32 	%r273, [%rd102+24];
	setp.ne.s32 	%p39, %r272, %r273;
	selp.u32 	%r274, 1, 0, %p39;
	add.s32 	%r275, %r271, %r274;
	ld.global.u32 	%r276, [%rd100+28];
	ld.global.u32 	%r277, [%rd102+28];
	setp.ne.s32 	%p40, %r276, %r277;
	selp.u32 	%r278, 1, 0, %p40;
	add.s32 	%r279, %r275, %r278;
	ld.global.u32 	%r280, [%rd100+32];
	ld.global.u32 	%r281, [%rd102+32];
	setp.ne.s32 	%p41, %r280, %r281;
	selp.u32 	%r282, 1, 0, %p41;
	add.s32 	%r283, %r279, %r282;
	ld.global.u32 	%r284, [%rd100+36];
	ld.global.u32 	%r285, [%rd102+36];
	setp.ne.s32 	%p42, %r284, %r285;
	selp.u32 	%r286, 1, 0, %p42;
	add.s32 	%r287, %r283, %r286;
	ld.global.u32 	%r288, [%rd100+40];
	ld.global.u32 	%r289, [%rd102+40];
	setp.ne.s32 	%p43, %r288, %r289;
	selp.u32 	%r290, 1, 0, %p43;
	add.s32 	%r291, %r287, %r290;
	ld.global.u32 	%r292, [%rd100+44];
	ld.global.u32 	%r293, [%rd102+44];
	setp.ne.s32 	%p44, %r292, %r293;
	selp.u32 	%r294, 1, 0, %p44;
	add.s32 	%r295, %r291, %r294;
	ld.global.u32 	%r296, [%rd100+48];
	ld.global.u32 	%r297, [%rd102+48];
	setp.ne.s32 	%p45, %r296, %r297;
	selp.u32 	%r298, 1, 0, %p45;
	add.s32 	%r299, %r295, %r298;
	ld.global.u32 	%r300, [%rd100+52];
	ld.global.u32 	%r301, [%rd102+52];
	setp.ne.s32 	%p46, %r300, %r301;
	selp.u32 	%r302, 1, 0, %p46;
	add.s32 	%r303, %r299, %r302;
	ld.global.u32 	%r304, [%rd100+56];
	ld.global.u32 	%r305, [%rd102+56];
	setp.ne.s32 	%p47, %r304, %r305;
	selp.u32 	%r306, 1, 0, %p47;
	add.s32 	%r307, %r303, %r306;
	ld.global.u32 	%r308, [%rd100+60];
	ld.global.u32 	%r309, [%rd102+60];
	setp.ne.s32 	%p48, %r308, %r309;
	selp.u32 	%r310, 1, 0, %p48;
	add.s32 	%r678, %r307, %r310;
	add.s32 	%r668, %r668, 16;
	setp.ne.s32 	%p49, %r668, %r29;
	mov.u32 	%r674, %r29;
	@%p49 bra 	$L__BB0_26;
$L__BB0_27:
	setp.eq.s32 	%p50, %r20, 0;
	@%p50 bra 	$L__BB0_37;
	setp.lt.u32 	%p51, %r21, 7;
	@%p51 bra 	$L__BB0_30;
	mul.wide.u32 	%rd103, %r674, 4;
	add.s64 	%rd104, %rd1, %rd103;
	ld.global.u32 	%r312, [%rd104];
	add.s32 	%r313, %r674, %r15;
	mul.wide.s32 	%rd105, %r313, 4;
	add.s64 	%rd106, %rd3, %rd105;
	ld.global.u32 	%r314, [%rd106];
	setp.ne.s32 	%p52, %r312, %r314;
	selp.u32 	%r315, 1, 0, %p52;
	add.s32 	%r316, %r678, %r315;
	ld.global.u32 	%r317, [%rd104+4];
	ld.global.u32 	%r318, [%rd106+4];
	setp.ne.s32 	%p53, %r317, %r318;
	selp.u32 	%r319, 1, 0, %p53;
	add.s32 	%r320, %r316, %r319;
	ld.global.u32 	%r321, [%rd104+8];
	ld.global.u32 	%r322, [%rd106+8];
	setp.ne.s32 	%p54, %r321, %r322;
	selp.u32 	%r323, 1, 0, %p54;
	add.s32 	%r324, %r320, %r323;
	ld.global.u32 	%r325, [%rd104+12];
	ld.global.u32 	%r326, [%rd106+12];
	setp.ne.s32 	%p55, %r325, %r326;
	selp.u32 	%r327, 1, 0, %p55;
	add.s32 	%r328, %r324, %r327;
	ld.global.u32 	%r329, [%rd104+16];
	ld.global.u32 	%r330, [%rd106+16];
	setp.ne.s32 	%p56, %r329, %r330;
	selp.u32 	%r331, 1, 0, %p56;
	add.s32 	%r332, %r328, %r331;
	ld.global.u32 	%r333, [%rd104+20];
	ld.global.u32 	%r334, [%rd106+20];
	setp.ne.s32 	%p57, %r333, %r334;
	selp.u32 	%r335, 1, 0, %p57;
	add.s32 	%r336, %r332, %r335;
	ld.global.u32 	%r337, [%rd104+24];
	ld.global.u32 	%r338, [%rd106+24];
	setp.ne.s32 	%p58, %r337, %r338;
	selp.u32 	%r339, 1, 0, %p58;
	add.s32 	%r340, %r336, %r339;
	ld.global.u32 	%r341, [%rd104+28];
	ld.global.u32 	%r342, [%rd106+28];
	setp.ne.s32 	%p59, %r341, %r342;
	selp.u32 	%r343, 1, 0, %p59;
	add.s32 	%r678, %r340, %r343;
	add.s32 	%r674, %r674, 8;
$L__BB0_30:
	setp.eq.s32 	%p60, %r22, 0;
	@%p60 bra 	$L__BB0_37;
	setp.lt.u32 	%p61, %r23, 3;
	@%p61 bra 	$L__BB0_33;
	mul.wide.u32 	%rd107, %r674, 4;
	add.s64 	%rd108, %rd1, %rd107;
	ld.global.u32 	%r345, [%rd108];
	add.s32 	%r346, %r674, %r15;
	mul.wide.s32 	%rd109, %r346, 4;
	add.s64 	%rd110, %rd3, %rd109;
	ld.global.u32 	%r347, [%rd110];
	setp.ne.s32 	%p62, %r345, %r347;
	selp.u32 	%r348, 1, 0, %p62;
	add.s32 	%r349, %r678, %r348;
	ld.global.u32 	%r350, [%rd108+4];
	ld.global.u32 	%r351, [%rd110+4];
	setp.ne.s32 	%p63, %r350, %r351;
	selp.u32 	%r352, 1, 0, %p63;
	add.s32 	%r353, %r349, %r352;
	ld.global.u32 	%r354, [%rd108+8];
	ld.global.u32 	%r355, [%rd110+8];
	setp.ne.s32 	%p64, %r354, %r355;
	selp.u32 	%r356, 1, 0, %p64;
	add.s32 	%r357, %r353, %r356;
	ld.global.u32 	%r358, [%rd108+12];
	ld.global.u32 	%r359, [%rd110+12];
	setp.ne.s32 	%p65, %r358, %r359;
	selp.u32 	%r360, 1, 0, %p65;
	add.s32 	%r678, %r357, %r360;
	add.s32 	%r674, %r674, 4;
$L__BB0_33:
	@%p23 bra 	$L__BB0_37;
	setp.eq.s32 	%p67, %r18, 1;
	mul.wide.u32 	%rd111, %r674, 4;
	add.s64 	%rd5, %rd1, %rd111;
	ld.global.u32 	%r361, [%rd5];
	add.s32 	%r362, %r674, %r15;
	mul.wide.s32 	%rd112, %r362, 4;
	add.s64 	%rd6, %rd3, %rd112;
	ld.global.u32 	%r363, [%rd6];
	setp.ne.s32 	%p68, %r361, %r363;
	selp.u32 	%r364, 1, 0, %p68;
	add.s32 	%r678, %r678, %r364;
	@%p67 bra 	$L__BB0_37;
	setp.eq.s32 	%p69, %r18, 2;
	ld.global.u32 	%r365, [%rd5+4];
	ld.global.u32 	%r366, [%rd6+4];
	setp.ne.s32 	%p70, %r365, %r366;
	selp.u32 	%r367, 1, 0, %p70;
	add.s32 	%r678, %r678, %r367;
	@%p69 bra 	$L__BB0_37;
	ld.global.u32 	%r368, [%rd5+8];
	ld.global.u32 	%r369, [%rd6+8];
	setp.ne.s32 	%p71, %r368, %r369;
	selp.u32 	%r370, 1, 0, %p71;
	add.s32 	%r678, %r678, %r370;
$L__BB0_37:
	cvt.rn.f32.u32 	%f395, %r678;
$L__BB0_38:
	setp.ne.s32 	%p72, %r1, 0;
	st.shared.f32 	[%r16], %f395;
	bar.sync 	0;
	@%p72 bra 	$L__BB0_289;
	setp.lt.s32 	%p73, %r179, 2;
	mov.b32 	%r690, 0;
	@%p73 bra 	$L__BB0_53;
	setp.lt.u32 	%p74, %r24, 15;
	ld.shared.f32 	%f397, [%r14];
	mov.b32 	%r690, 0;
	mov.b32 	%r682, 1;
	@%p74 bra 	$L__BB0_43;
	mov.b32 	%r690, 0;
	mov.b32 	%r682, 1;
$L__BB0_42:
	.pragma "nounroll";
	shl.b32 	%r377, %r682, 2;
	add.s32 	%r378, %r14, %r377;
	ld.shared.f32 	%f93, [%r378];
	setp.lt.f32 	%p75, %f93, %f397;
	selp.f32 	%f94, %f93, %f397, %p75;
	selp.b32 	%r379, %r682, %r690, %p75;
	add.s32 	%r380, %r682, 1;
	ld.shared.v2.f32 	{%f95, %f96}, [%r378+4];
	setp.lt.f32 	%p76, %f95, %f94;
	selp.f32 	%f97, %f95, %f94, %p76;
	selp.b32 	%r381, %r380, %r379, %p76;
	add.s32 	%r382, %r682, 2;
	setp.lt.f32 	%p77, %f96, %f97;
	selp.f32 	%f98, %f96, %f97, %p77;
	selp.b32 	%r383, %r382, %r381, %p77;
	add.s32 	%r384, %r682, 3;
	ld.shared.v2.f32 	{%f99, %f100}, [%r378+12];
	setp.lt.f32 	%p78, %f99, %f98;
	selp.f32 	%f101, %f99, %f98, %p78;
	selp.b32 	%r385, %r384, %r383, %p78;
	add.s32 	%r386, %r682, 4;
	setp.lt.f32 	%p79, %f100, %f101;
	selp.f32 	%f102, %f100, %f101, %p79;
	selp.b32 	%r387, %r386, %r385, %p79;
	add.s32 	%r388, %r682, 5;
	ld.shared.v2.f32 	{%f103, %f104}, [%r378+20];
	setp.lt.f32 	%p80, %f103, %f102;
	selp.f32 	%f105, %f103, %f102, %p80;
	selp.b32 	%r389, %r388, %r387, %p80;
	add.s32 	%r390, %r682, 6;
	setp.lt.f32 	%p81, %f104, %f105;
	selp.f32 	%f106, %f104, %f105, %p81;
	selp.b32 	%r391, %r390, %r389, %p81;
	add.s32 	%r392, %r682, 7;
	ld.shared.v2.f32 	{%f107, %f108}, [%r378+28];
	setp.lt.f32 	%p82, %f107, %f106;
	selp.f32 	%f109, %f107, %f106, %p82;
	selp.b32 	%r393, %r392, %r391, %p82;
	add.s32 	%r394, %r682, 8;
	setp.lt.f32 	%p83, %f108, %f109;
	selp.f32 	%f110, %f108, %f109, %p83;
	selp.b32 	%r395, %r394, %r393, %p83;
	add.s32 	%r396, %r682, 9;
	ld.shared.v2.f32 	{%f111, %f112}, [%r378+36];
	setp.lt.f32 	%p84, %f111, %f110;
	selp.f32 	%f113, %f111, %f110, %p84;
	selp.b32 	%r397, %r396, %r395, %p84;
	add.s32 	%r398, %r682, 10;
	setp.lt.f32 	%p85, %f112, %f113;
	selp.f32 	%f114, %f112, %f113, %p85;
	selp.b32 	%r399, %r398, %r397, %p85;
	add.s32 	%r400, %r682, 11;
	ld.shared.v2.f32 	{%f115, %f116}, [%r378+44];
	setp.lt.f32 	%p86, %f115, %f114;
	selp.f32 	%f117, %f115, %f114, %p86;
	selp.b32 	%r401, %r400, %r399, %p86;
	add.s32 	%r402, %r682, 12;
	setp.lt.f32 	%p87, %f116, %f117;
	selp.f32 	%f118, %f116, %f117, %p87;
	selp.b32 	%r403, %r402, %r401, %p87;
	add.s32 	%r404, %r682, 13;
	ld.shared.v2.f32 	{%f119, %f120}, [%r378+52];
	setp.lt.f32 	%p88, %f119, %f118;
	selp.f32 	%f121, %f119, %f118, %p88;
	selp.b32 	%r405, %r404, %r403, %p88;
	add.s32 	%r406, %r682, 14;
	setp.lt.f32 	%p89, %f120, %f121;
	selp.f32 	%f122, %f120, %f121, %p89;
	selp.b32 	%r407, %r406, %r405, %p89;
	add.s32 	%r408, %r682, 15;
	ld.shared.f32 	%f123, [%r378+60];
	setp.lt.f32 	%p90, %f123, %f122;
	selp.f32 	%f397, %f123, %f122, %p90;
	selp.b32 	%r690, %r408, %r407, %p90;
	add.s32 	%r682, %r682, 16;
	setp.ne.s32 	%p91, %r408, %r31;
	@%p91 bra 	$L__BB0_42;
$L__BB0_43:
	setp.eq.s32 	%p92, %r30, 0;
	@%p92 bra 	$L__BB0_53;
	setp.lt.u32 	%p93, %r25, 7;
	@%p93 bra 	$L__BB0_46;
	shl.b32 	%r410, %r682, 2;
	add.s32 	%r411, %r14, %r410;
	ld.shared.f32 	%f124, [%r411];
	setp.lt.f32 	%p94, %f124, %f397;
	selp.f32 	%f125, %f124, %f397, %p94;
	selp.b32 	%r412, %r682, %r690, %p94;
	add.s32 	%r413, %r682, 1;
	ld.shared.f32 	%f126, [%r411+4];
	setp.lt.f32 	%p95, %f126, %f125;
	selp.f32 	%f127, %f126, %f125, %p95;
	selp.b32 	%r414, %r413, %r412, %p95;
	add.s32 	%r415, %r682, 2;
	ld.shared.f32 	%f128, [%r411+8];
	setp.lt.f32 	%p96, %f128, %f127;
	selp.f32 	%f129, %f128, %f127, %p96;
	selp.b32 	%r416, %r415, %r414, %p96;
	add.s32 	%r417, %r682, 3;
	ld.shared.f32 	%f130, [%r411+12];
	setp.lt.f32 	%p97, %f130, %f129;
	selp.f32 	%f131, %f130, %f129, %p97;
	selp.b32 	%r418, %r417, %r416, %p97;
	add.s32 	%r419, %r682, 4;
	ld.shared.f32 	%f132, [%r411+16];
	setp.lt.f32 	%p98, %f132, %f131;
	selp.f32 	%f133, %f132, %f131, %p98;
	selp.b32 	%r420, %r419, %r418, %p98;
	add.s32 	%r421, %r682, 5;
	ld.shared.f32 	%f134, [%r411+20];
	setp.lt.f32 	%p99, %f134, %f133;
	selp.f32 	%f135, %f134, %f133, %p99;
	selp.b32 	%r422, %r421, %r420, %p99;
	add.s32 	%r423, %r682, 6;
	ld.shared.f32 	%f136, [%r411+24];
	setp.lt.f32 	%p100, %f136, %f135;
	selp.f32 	%f137, %f136, %f135, %p100;
	selp.b32 	%r424, %r423, %r422, %p100;
	add.s32 	%r425, %r682, 7;
	ld.shared.f32 	%f138, [%r411+28];
	setp.lt.f32 	%p101, %f138, %f137;
	selp.f32 	%f397, %f138, %f137, %p101;
	selp.b32 	%r690, %r425, %r424, %p101;
	add.s32 	%r682, %r682, 8;
$L__BB0_46:
	setp.eq.s32 	%p102, %r32, 0;
	@%p102 bra 	$L__BB0_53;
	setp.lt.u32 	%p103, %r26, 3;
	@%p103 bra 	$L__BB0_49;
	shl.b32 	%r427, %r682, 2;
	add.s32 	%r428, %r14, %r427;
	ld.shared.f32 	%f139, [%r428];
	setp.lt.f32 	%p104, %f139, %f397;
	selp.f32 	%f140, %f139, %f397, %p104;
	selp.b32 	%r429, %r682, %r690, %p104;
	add.s32 	%r430, %r682, 1;
	ld.shared.f32 	%f141, [%r428+4];
	setp.lt.f32 	%p105, %f141, %f140;
	selp.f32 	%f142, %f141, %f140, %p105;
	selp.b32 	%r431, %r430, %r429, %p105;
	add.s32 	%r432, %r682, 2;
	ld.shared.f32 	%f143, [%r428+8];
	setp.lt.f32 	%p106, %f143, %f142;
	selp.f32 	%f144, %f143, %f142, %p106;
	selp.b32 	%r433, %r432, %r431, %p106;
	add.s32 	%r434, %r682, 3;
	ld.shared.f32 	%f145, [%r428+12];
	setp.lt.f32 	%p107, %f145, %f144;
	selp.f32 	%f397, %f145, %f144, %p107;
	selp.b32 	%r690, %r434, %r433, %p107;
	add.s32 	%r682, %r682, 4;
$L__BB0_49:
	setp.eq.s32 	%p108, %r33, 0;
	@%p108 bra 	$L__BB0_53;
	setp.eq.s32 	%p109, %r33, 1;
	shl.b32 	%r435, %r682, 2;
	add.s32 	%r86, %r14, %r435;
	ld.shared.f32 	%f146, [%r86];
	setp.lt.f32 	%p110, %f146, %f397;
	selp.f32 	%f17, %f146, %f397, %p110;
	selp.b32 	%r690, %r682, %r690, %p110;
	@%p109 bra 	$L__BB0_53;
	setp.eq.s32 	%p111, %r33, 2;
	add.s32 	%r436, %r682, 1;
	ld.shared.f32 	%f147, [%r86+4];
	setp.lt.f32 	%p112, %f147, %f17;
	selp.f32 	%f18, %f147, %f17, %p112;
	selp.b32 	%r690, %r436, %r690, %p112;
	@%p111 bra 	$L__BB0_53;
	add.s32 	%r437, %r682, 2;
	ld.shared.f32 	%f148, [%r86+8];
	setp.lt.f32 	%p113, %f148, %f18;
	selp.b32 	%r690, %r437, %r690, %p113;
$L__BB0_53:
	shl.b32 	%r438, %r690, 2;
	add.s32 	%r439, %r14, %r438;
	ld.shared.f32 	%f19, [%r439];
	ld.global.f32 	%f400, [best_so_far_ant_score_dev];
	setp.geu.f32 	%p114, %f19, %f400;
	@%p114 bra 	$L__BB0_69;
	st.global.f32 	[best_so_far_ant_score_dev], %f19;
	@%p12 bra 	$L__BB0_68;
	setp.lt.u32 	%p116, %r17, 15;
	mul.lo.s32 	%r91, %r690, %r178;
	mov.b32 	%r693, 0;
	@%p116 bra 	$L__BB0_58;
	mov.b32 	%r691, 0;
$L__BB0_57:
	.pragma "nounroll";
	add.s32 	%r442, %r691, %r91;
	mul.wide.s32 	%rd113, %r442, 4;
	add.s64 	%rd114, %rd3, %rd113;
	ld.global.u32 	%r443, [%rd114];
	mul.wide.u32 	%rd115, %r691, 4;
	add.s64 	%rd116, %rd2, %rd115;
	st.global.u32 	[%rd116], %r443;
	ld.global.u32 	%r444, [%rd114+4];
	st.global.u32 	[%rd116+4], %r444;
	ld.global.u32 	%r445, [%rd114+8];
	st.global.u32 	[%rd116+8], %r445;
	ld.global.u32 	%r446, [%rd114+12];
	st.global.u32 	[%rd116+12], %r446;
	ld.global.u32 	%r447, [%rd114+16];
	st.global.u32 	[%rd116+16], %r447;
	ld.global.u32 	%r448, [%rd114+20];
	st.global.u32 	[%rd116+20], %r448;
	ld.global.u32 	%r449, [%rd114+24];
	st.global.u32 	[%rd116+24], %r449;
	ld.global.u32 	%r450, [%rd114+28];
	st.global.u32 	[%rd116+28], %r450;
	ld.global.u32 	%r451, [%rd114+32];
	st.global.u32 	[%rd116+32], %r451;
	ld.global.u32 	%r452, [%rd114+36];
	st.global.u32 	[%rd116+36], %r452;
	ld.global.u32 	%r453, [%rd114+40];
	st.global.u32 	[%rd116+40], %r453;
	ld.global.u32 	%r454, [%rd114+44];
	st.global.u32 	[%rd116+44], %r454;
	ld.global.u32 	%r455, [%rd114+48];
	st.global.u32 	[%rd116+48], %r455;
	ld.global.u32 	%r456, [%rd114+52];
	st.global.u32 	[%rd116+52], %r456;
	ld.global.u32 	%r457, [%rd114+56];
	st.global.u32 	[%rd116+56], %r457;
	ld.global.u32 	%r458, [%rd114+60];
	st.global.u32 	[%rd116+60], %r458;
	add.s32 	%r691, %r691, 16;
	setp.ne.s32 	%p117, %r691, %r29;
	mov.u32 	%r693, %r29;
	@%p117 bra 	$L__BB0_57;
$L__BB0_58:
	setp.eq.s32 	%p118, %r20, 0;
	@%p118 bra 	$L__BB0_68;
	setp.lt.u32 	%p119, %r21, 7;
	@%p119 bra 	$L__BB0_61;
	add.s32 	%r459, %r693, %r91;
	mul.wide.s32 	%rd117, %r459, 4;
	add.s64 	%rd118, %rd3, %rd117;
	ld.global.u32 	%r460, [%rd118];
	mul.wide.u32 	%rd119, %r693, 4;
	add.s64 	%rd120, %rd2, %rd119;
	st.global.u32 	[%rd120], %r460;
	ld.global.u32 	%r461, [%rd118+4];
	st.global.u32 	[%rd120+4], %r461;
	ld.global.u32 	%r462, [%rd118+8];
	st.global.u32 	[%rd120+8], %r462;
	ld.global.u32 	%r463, [%rd118+12];
	st.global.u32 	[%rd120+12], %r463;
	ld.global.u32 	%r464, [%rd118+16];
	st.global.u32 	[%rd120+16], %r464;
	ld.global.u32 	%r465, [%rd118+20];
	st.global.u32 	[%rd120+20], %r465;
	ld.global.u32 	%r466, [%rd118+24];
	st.global.u32 	[%rd120+24], %r466;
	ld.global.u32 	%r467, [%rd118+28];
	st.global.u32 	[%rd120+28], %r467;
	add.s32 	%r693, %r693, 8;
$L__BB0_61:
	setp.eq.s32 	%p120, %r22, 0;
	@%p120 bra 	$L__BB0_68;
	setp.lt.u32 	%p121, %r23, 3;
	@%p121 bra 	$L__BB0_64;
	add.s32 	%r468, %r693, %r91;
	mul.wide.s32 	%rd121, %r468, 4;
	add.s64 	%rd122, %rd3, %rd121;
	ld.global.u32 	%r469, [%rd122];
	mul.wide.u32 	%rd123, %r693, 4;
	add.s64 	%rd124, %rd2, %rd123;
	st.global.u32 	[%rd124], %r469;
	ld.global.u32 	%r470, [%rd122+4];
	st.global.u32 	[%rd124+4], %r470;
	ld.global.u32 	%r471, [%rd122+8];
	st.global.u32 	[%rd124+8], %r471;
	ld.global.u32 	%r472, [%rd122+12];
	st.global.u32 	[%rd124+12], %r472;
	add.s32 	%r693, %r693, 4;
$L__BB0_64:
	setp.eq.s32 	%p122, %r18, 0;
	@%p122 bra 	$L__BB0_68;
	setp.eq.s32 	%p123, %r18, 1;
	add.s32 	%r473, %r693, %r91;
	mul.wide.s32 	%rd125, %r473, 4;
	add.s64 	%rd7, %rd3, %rd125;
	ld.global.u32 	%r474, [%rd7];
	mul.wide.u32 	%rd126, %r693, 4;
	add.s64 	%rd8, %rd2, %rd126;
	st.global.u32 	[%rd8], %r474;
	@%p123 bra 	$L__BB0_68;
	setp.eq.s32 	%p124, %r18, 2;
	ld.global.u32 	%r475, [%rd7+4];
	st.global.u32 	[%rd8+4], %r475;
	@%p124 bra 	$L__BB0_68;
	ld.global.u32 	%r476, [%rd7+8];
	st.global.u32 	[%rd8+8], %r476;
$L__BB0_68:
	ld.global.f32 	%f400, [best_so_far_ant_score_dev];
	cvt.f64.f32 	%fd28, %f400;
	mul.f64 	%fd29, %fd28, 0d3FE0000000000000;
	rcp.rn.f64 	%fd30, %fd29;
	cvt.rn.f32.f64 	%f391, %fd30;
	cvt.f64.f32 	%fd31, %f391;
	div.rn.f64 	%fd32, %fd31, %fd1;
	cvt.rn.f32.f64 	%f393, %fd32;
	mov.u32 	%r700, %r37;
$L__BB0_69:
	sub.s32 	%r477, %r37, %r700;
	setp.lt.s32 	%p126, %r477, 101;
	or.pred  	%p127, %p126, %p12;
	selp.b32 	%r700, %r700, %r37, %p126;
	@%p127 bra 	$L__BB0_81;
	setp.lt.u32 	%p128, %r17, 7;
	mov.b32 	%r698, 0;
	@%p128 bra 	$L__BB0_73;
	mov.b32 	%r696, 0;
$L__BB0_72:
	.pragma "nounroll";
	shl.b32 	%r480, %r696, 2;
	mov.u32 	%r481, pheromone0_dev;
	add.s32 	%r482, %r481, %r480;
	st.shared.f32 	[%r482], %f391;
	add.s32 	%r483, %r2, %r480;
	st.shared.f32 	[%r483], %f391;
	st.shared.f32 	[%r482+4], %f391;
	st.shared.f32 	[%r483+4], %f391;
	st.shared.f32 	[%r482+8], %f391;
	st.shared.f32 	[%r483+8], %f391;
	st.shared.f32 	[%r482+12], %f391;
	st.shared.f32 	[%r483+12], %f391;
	st.shared.f32 	[%r482+16], %f391;
	st.shared.f32 	[%r483+16], %f391;
	st.shared.f32 	[%r482+20], %f391;
	st.shared.f32 	[%r483+20], %f391;
	st.shared.f32 	[%r482+24], %f391;
	st.shared.f32 	[%r483+24], %f391;
	st.shared.f32 	[%r482+28], %f391;
	st.shared.f32 	[%r483+28], %f391;
	add.s32 	%r696, %r696, 8;
	setp.ne.s32 	%p129, %r696, %r34;
	mov.u32 	%r698, %r34;
	@%p129 bra 	$L__BB0_72;
$L__BB0_73:
	setp.eq.s32 	%p130, %r22, 0;
	mov.u32 	%r700, %r37;
	@%p130 bra 	$L__BB0_81;
	setp.lt.u32 	%p131, %r23, 3;
	@%p131 bra 	$L__BB0_76;
	shl.b32 	%r484, %r698, 2;
	mov.u32 	%r485, pheromone0_dev;
	add.s32 	%r486, %r485, %r484;
	st.shared.f32 	[%r486], %f391;
	add.s32 	%r487, %r2, %r484;
	st.shared.f32 	[%r487], %f391;
	st.shared.f32 	[%r486+4], %f391;
	st.shared.f32 	[%r487+4], %f391;
	st.shared.f32 	[%r486+8], %f391;
	st.shared.f32 	[%r487+8], %f391;
	st.shared.f32 	[%r486+12], %f391;
	st.shared.f32 	[%r487+12], %f391;
	add.s32 	%r698, %r698, 4;
$L__BB0_76:
	setp.eq.s32 	%p132, %r18, 0;
	mov.u32 	%r700, %r37;
	@%p132 bra 	$L__BB0_81;
	setp.eq.s32 	%p133, %r19, 0;
	@%p133 bra 	$L__BB0_79;
	shl.b32 	%r488, %r698, 2;
	mov.u32 	%r489, pheromone0_dev;
	add.s32 	%r490, %r489, %r488;
	st.shared.f32 	[%r490], %f391;
	add.s32 	%r491, %r2, %r488;
	st.shared.f32 	[%r491], %f391;
	st.shared.f32 	[%r490+4], %f391;
	st.shared.f32 	[%r491+4], %f391;
	add.s32 	%r698, %r698, 2;
$L__BB0_79:
	setp.eq.s32 	%p134, %r28, 0;
	mov.u32 	%r700, %r37;
	@%p134 bra 	$L__BB0_81;
	shl.b32 	%r492, %r698, 2;
	mov.u32 	%r493, pheromone0_dev;
	add.s32 	%r494, %r493, %r492;
	st.shared.f32 	[%r494], %f391;
	add.s32 	%r495, %r2, %r492;
	st.shared.f32 	[%r495], %f391;
	mov.u32 	%r700, %r37;
$L__BB0_81:
	@%p12 bra 	$L__BB0_93;
	setp.lt.u32 	%p136, %r17, 7;
	mov.b32 	%r703, 0;
	@%p136 bra 	$L__BB0_85;
	mov.b32 	%r701, 0;
$L__BB0_84:
	.pragma "nounroll";
	shl.b32 	%r498, %r701, 2;
	mov.u32 	%r499, pheromone0_dev;
	add.s32 	%r500, %r499, %r498;
	ld.shared.f32 	%f149, [%r500];
	mul.f32 	%f150, %f149, 0f3F000000;
	st.shared.f32 	[%r500], %f150;
	add.s32 	%r501, %r2, %r498;
	ld.shared.f32 	%f151, [%r501];
	mul.f32 	%f152, %f151, 0f3F000000;
	st.shared.f32 	[%r501], %f152;
	ld.shared.f32 	%f153, [%r500+4];
	mul.f32 	%f154, %f153, 0f3F000000;
	st.shared.f32 	[%r500+4], %f154;
	ld.shared.f32 	%f155, [%r501+4];
	mul.f32 	%f156, %f155, 0f3F000000;
	st.shared.f32 	[%r501+4], %f156;
	ld.shared.f32 	%f157, [%r500+8];
	mul.f32 	%f158, %f157, 0f3F000000;
	st.shared.f32 	[%r500+8], %f158;
	ld.shared.f32 	%f159, [%r501+8];
	mul.f32 	%f160, %f159, 0f3F000000;
	st.shared.f32 	[%r501+8], %f160;
	ld.shared.f32 	%f161, [%r500+12];
	mul.f32 	%f162, %f161, 0f3F000000;
	st.shared.f32 	[%r500+12], %f162;
	ld.shared.f32 	%f163, [%r501+12];
	mul.f32 	%f164, %f163, 0f3F000000;
	st.shared.f32 	[%r501+12], %f164;
	ld.shared.f32 	%f165, [%r500+16];
	mul.f32 	%f166, %f165, 0f3F000000;
	st.shared.f32 	[%r500+16], %f166;
	ld.shared.f32 	%f167, [%r501+16];
	mul.f32 	%f168, %f167, 0f3F000000;
	st.shared.f32 	[%r501+16], %f168;
	ld.shared.f32 	%f169, [%r500+20];
	mul.f32 	%f170, %f169, 0f3F000000;
	st.shared.f32 	[%r500+20], %f170;
	ld.shared.f32 	%f171, [%r501+20];
	mul.f32 	%f172, %f171, 0f3F000000;
	st.shared.f32 	[%r501+20], %f172;
	ld.shared.f32 	%f173, [%r500+24];
	mul.f32 	%f174, %f173, 0f3F000000;
	st.shared.f32 	[%r500+24], %f174;
	ld.shared.f32 	%f175, [%r501+24];
	mul.f32 	%f176, %f175, 0f3F000000;
	st.shared.f32 	[%r501+24], %f176;
	ld.shared.f32 	%f177, [%r500+28];
	mul.f32 	%f178, %f177, 0f3F000000;
	st.shared.f32 	[%r500+28], %f178;
	ld.shared.f32 	%f179, [%r501+28];
	mul.f32 	%f180, %f179, 0f3F000000;
	st.shared.f32 	[%r501+28], %f180;
	add.s32 	%r701, %r701, 8;
	setp.ne.s32 	%p137, %r701, %r34;
	mov.u32 	%r703, %r34;
	@%p137 bra 	$L__BB0_84;
$L__BB0_85:
	setp.eq.s32 	%p138, %r22, 0;
	@%p138 bra 	$L__BB0_93;
	setp.lt.u32 	%p139, %r23, 3;
	@%p139 bra 	$L__BB0_88;
	shl.b32 	%r502, %r703, 2;
	mov.u32 	%r503, pheromone0_dev;
	add.s32 	%r504, %r503, %r502;
	ld.shared.f32 	%f181, [%r504];
	mul.f32 	%f182, %f181, 0f3F000000;
	st.shared.f32 	[%r504], %f182;
	add.s32 	%r505, %r2, %r502;
	ld.shared.f32 	%f183, [%r505];
	mul.f32 	%f184, %f183, 0f3F000000;
	st.shared.f32 	[%r505], %f184;
	ld.shared.f32 	%f185, [%r504+4];
	mul.f32 	%f186, %f185, 0f3F000000;
	st.shared.f32 	[%r504+4], %f186;
	ld.shared.f32 	%f187, [%r505+4];
	mul.f32 	%f188, %f187, 0f3F000000;
	st.shared.f32 	[%r505+4], %f188;
	ld.shared.f32 	%f189, [%r504+8];
	mul.f32 	%f190, %f189, 0f3F000000;
	st.shared.f32 	[%r504+8], %f190;
	ld.shared.f32 	%f191, [%r505+8];
	mul.f32 	%f192, %f191, 0f3F000000;
	st.shared.f32 	[%r505+8], %f192;
	ld.shared.f32 	%f193, [%r504+12];
	mul.f32 	%f194, %f193, 0f3F000000;
	st.shared.f32 	[%r504+12], %f194;
	ld.shared.f32 	%f195, [%r505+12];
	mul.f32 	%f196, %f195, 0f3F000000;
	st.shared.f32 	[%r505+12], %f196;
	add.s32 	%r703, %r703, 4;
$L__BB0_88:
	setp.eq.s32 	%p140, %r18, 0;
	@%p140 bra 	$L__BB0_93;
	setp.eq.s32 	%p141, %r19, 0;
	@%p141 bra 	$L__BB0_91;
	shl.b32 	%r506, %r703, 2;
	mov.u32 	%r507, pheromone0_dev;
	add.s32 	%r508, %r507, %r506;
	ld.shared.f32 	%f197, [%r508];
	mul.f32 	%f198, %f197, 0f3F000000;
	st.shared.f32 	[%r508], %f198;
	add.s32 	%r509, %r2, %r506;
	ld.shared.f32 	%f199, [%r509];
	mul.f32 	%f200, %f199, 0f3F000000;
	st.shared.f32 	[%r509], %f200;
	ld.shared.f32 	%f201, [%r508+4];
	mul.f32 	%f202, %f201, 0f3F000000;
	st.shared.f32 	[%r508+4], %f202;
	ld.shared.f32 	%f203, [%r509+4];
	mul.f32 	%f204, %f203, 0f3F000000;
	st.shared.f32 	[%r509+4], %f204;
	add.s32 	%r703, %r703, 2;
$L__BB0_91:
	setp.eq.s32 	%p142, %r28, 0;
	@%p142 bra 	$L__BB0_93;
	shl.b32 	%r510, %r703, 2;
	mov.u32 	%r511, pheromone0_dev;
	add.s32 	%r512, %r511, %r510;
	ld.shared.f32 	%f205, [%r512];
	mul.f32 	%f206, %f205, 0f3F000000;
	st.shared.f32 	[%r512], %f206;
	add.s32 	%r513, %r2, %r510;
	ld.shared.f32 	%f207, [%r513];
	mul.f32 	%f208, %f207, 0f3F000000;
	st.shared.f32 	[%r513], %f208;
$L__BB0_93:
	mul.lo.s32 	%r514, %r37, -858993459;
	shf.l.wrap.b32 	%r515, %r514, %r514, 30;
	setp.lt.u32 	%p143, %r515, 214748365;
	@%p143 bra 	$L__BB0_140;
	mov.b32 	%r716, 0;
	@%p73 bra 	$L__BB0_108;
	setp.lt.u32 	%p145, %r24, 15;
	ld.shared.f32 	%f405, [%r14];
	mov.b32 	%r716, 0;
	mov.b32 	%r708, 1;
	@%p145 bra 	$L__BB0_98;
	mov.b32 	%r716, 0;
	mov.b32 	%r708, 1;
$L__BB0_97:
	.pragma "nounroll";
	shl.b32 	%r522, %r708, 2;
	add.s32 	%r523, %r14, %r522;
	ld.shared.f32 	%f209, [%r523];
	setp.lt.f32 	%p146, %f209, %f405;
	selp.f32 	%f210, %f209, %f405, %p146;
	selp.b32 	%r524, %r708, %r716, %p146;
	add.s32 	%r525, %r708, 1;
	ld.shared.v2.f32 	{%f211, %f212}, [%r523+4];
	setp.lt.f32 	%p147, %f211, %f210;
	selp.f32 	%f213, %f211, %f210, %p147;
	selp.b32 	%r526, %r525, %r524, %p147;
	add.s32 	%r527, %r708, 2;
	setp.lt.f32 	%p148, %f212, %f213;
	selp.f32 	%f214, %f212, %f213, %p148;
	selp.b32 	%r528, %r527, %r526, %p148;
	add.s32 	%r529, %r708, 3;
	ld.shared.v2.f32 	{%f215, %f216}, [%r523+12];
	setp.lt.f32 	%p149, %f215, %f214;
	selp.f32 	%f217, %f215, %f214, %p149;
	selp.b32 	%r530, %r529, %r528, %p149;
	add.s32 	%r531, %r708, 4;
	setp.lt.f32 	%p150, %f216, %f217;
	selp.f32 	%f218, %f216, %f217, %p150;
	selp.b32 	%r532, %r531, %r530, %p150;
	add.s32 	%r533, %r708, 5;
	ld.shared.v2.f32 	{%f219, %f220}, [%r523+20];
	setp.lt.f32 	%p151, %f219, %f218;
	selp.f32 	%f221, %f219, %f218, %p151;
	selp.b32 	%r534, %r533, %r532, %p151;
	add.s32 	%r535, %r708, 6;
	setp.lt.f32 	%p152, %f220, %f221;
	selp.f32 	%f222, %f220, %f221, %p152;
	selp.b32 	%r536, %r535, %r534, %p152;
	add.s32 	%r537, %r708, 7;
	ld.shared.v2.f32 	{%f223, %f224}, [%r523+28];
	setp.lt.f32 	%p153, %f223, %f222;
	selp.f32 	%f225, %f223, %f222, %p153;
	selp.b32 	%r538, %r537, %r536, %p153;
	add.s32 	%r539, %r708, 8;
	setp.lt.f32 	%p154, %f224, %f225;
	selp.f32 	%f226, %f224, %f225, %p154;
	selp.b32 	%r540, %r539, %r538, %p154;
	add.s32 	%r541, %r708, 9;
	ld.shared.v2.f32 	{%f227, %f228}, [%r523+36];
	setp.lt.f32 	%p155, %f227, %f226;
	selp.f32 	%f229, %f227, %f226, %p155;
	selp.b32 	%r542, %r541, %r540, %p155;
	add.s32 	%r543, %r708, 10;
	setp.lt.f32 	%p156, %f228, %f229;
	selp.f32 	%f230, %f228, %f229, %p156;
	selp.b32 	%r544, %r543, %r542, %p156;
	add.s32 	%r545, %r708, 11;
	ld.shared.v2.f32 	{%f231, %f232}, [%r523+44];
	setp.lt.f32 	%p157, %f231, %f230;
	selp.f32 	%f233, %f231, %f230, %p157;
	selp.b32 	%r546, %r545, %r544, %p157;
	add.s32 	%r547, %r708, 12;
	setp.lt.f32 	%p158, %f232, %f233;
	selp.f32 	%f234, %f232, %f233, %p158;
	selp.b32 	%r548, %r547, %r546, %p158;
	add.s32 	%r549, %r708, 13;
	ld.shared.v2.f32 	{%f235, %f236}, [%r523+52];
	setp.lt.f32 	%p159, %f235, %f234;
	selp.f32 	%f237, %f235, %f234, %p159;
	selp.b32 	%r550, %r549, %r548, %p159;
	add.s32 	%r551, %r708, 14;
	setp.lt.f32 	%p160, %f236, %f237;
	selp.f32 	%f238, %f236, %f237, %p160;
	selp.b32 	%r552, %r551, %r550, %p160;
	add.s32 	%r553, %r708, 15;
	ld.shared.f32 	%f239, [%r523+60];
	setp.lt.f32 	%p161, %f239, %f238;
	selp.f32 	%f405, %f239, %f238, %p161;
	selp.b32 	%r716, %r553, %r552, %p161;
	add.s32 	%r708, %r708, 16;
	setp.ne.s32 	%p162, %r553, %r31;
	@%p162 bra 	$L__BB0_97;
$L__BB0_98:
	setp.eq.s32 	%p163, %r30, 0;
	@%p163 bra 	$L__BB0_108;
	setp.lt.u32 	%p164, %r25, 7;
	@%p164 bra 	$L__BB0_101;
	shl.b32 	%r555, %r708, 2;
	add.s32 	%r556, %r14, %r555;
	ld.shared.f32 	%f240, [%r556];
	setp.lt.f32 	%p165, %f240, %f405;
	selp.f32 	%f241, %f240, %f405, %p165;
	selp.b32 	%r557, %r708, %r716, %p165;
	add.s32 	%r558, %r708, 1;
	ld.shared.f32 	%f242, [%r556+4];
	setp.lt.f32 	%p166, %f242, %f241;
	selp.f32 	%f243, %f242, %f241, %p166;
	selp.b32 	%r559, %r558, %r557, %p166;
	add.s32 	%r560, %r708, 2;
	ld.shared.f32 	%f244, [%r556+8];
	setp.lt.f32 	%p167, %f244, %f243;
	selp.f32 	%f245, %f244, %f243, %p167;
	selp.b32 	%r561, %r560, %r559, %p167;
	add.s32 	%r562, %r708, 3;
	ld.shared.f32 	%f246, [%r556+12];
	setp.lt.f32 	%p168, %f246, %f245;
	selp.f32 	%f247, %f246, %f245, %p168;
	selp.b32 	%r563, %r562, %r561, %p168;
	add.s32 	%r564, %r708, 4;
	ld.shared.f32 	%f248, [%r556+16];
	setp.lt.f32 	%p169, %f248, %f247;
	selp.f32 	%f249, %f248, %f247, %p169;
	selp.b32 	%r565, %r564, %r563, %p169;
	add.s32 	%r566, %r708, 5;
	ld.shared.f32 	%f250, [%r556+20];
	setp.lt.f32 	%p170, %f250, %f249;
	selp.f32 	%f251, %f250, %f249, %p170;
	selp.b32 	%r567, %r566, %r565, %p170;
	add.s32 	%r568, %r708, 6;
	ld.shared.f32 	%f252, [%r556+24];
	setp.lt.f32 	%p171, %f252, %f251;
	selp.f32 	%f253, %f252, %f251, %p171;
	selp.b32 	%r569, %r568, %r567, %p171;
	add.s32 	%r570, %r708, 7;
	ld.shared.f32 	%f254, [%r556+28];
	setp.lt.f32 	%p172, %f254, %f253;
	selp.f32 	%f405, %f254, %f253, %p172;
	selp.b32 	%r716, %r570, %r569, %p172;
	add.s32 	%r708, %r708, 8;
$L__BB0_101:
	setp.eq.s32 	%p173, %r32, 0;
	@%p173 bra 	$L__BB0_108;
	setp.lt.u32 	%p174, %r26, 3;
	@%p174 bra 	$L__BB0_104;
	shl.b32 	%r572, %r708, 2;
	add.s32 	%r573, %r14, %r572;
	ld.shared.f32 	%f255, [%r573];
	setp.lt.f32 	%p175, %f255, %f405;
	selp.f32 	%f256, %f255, %f405, %p175;
	selp.b32 	%r574, %r708, %r716, %p175;
	add.s32 	%r575, %r708, 1;
	ld.shared.f32 	%f257, [%r573+4];
	setp.lt.f32 	%p176, %f257, %f256;
	selp.f32 	%f258, %f257, %f256, %p176;
	selp.b32 	%r576, %r575, %r574, %p176;
	add.s32 	%r577, %r708, 2;
	ld.shared.f32 	%f259, [%r573+8];
	setp.lt.f32 	%p177, %f259, %f258;
	selp.f32 	%f260, %f259, %f258, %p177;
	selp.b32 	%r578, %r577, %r576, %p177;
	add.s32 	%r579, %r708, 3;
	ld.shared.f32 	%f261, [%r573+12];
	setp.lt.f32 	%p178, %f261, %f260;
	selp.f32 	%f405, %f261, %f260, %p178;
	selp.b32 	%r716, %r579, %r578, %p178;
	add.s32 	%r708, %r708, 4;
$L__BB0_104:
	setp.eq.s32 	%p179, %r33, 0;
	@%p179 bra 	$L__BB0_108;
	setp.eq.s32 	%p180, %r33, 1;
	shl.b32 	%r580, %r708, 2;
	add.s32 	%r133, %r14, %r580;
	ld.shared.f32 	%f262, [%r133];
	setp.lt.f32 	%p181, %f262, %f405;
	selp.f32 	%f36, %f262, %f405, %p181;
	selp.b32 	%r716, %r708, %r716, %p181;
	@%p180 bra 	$L__BB0_108;
	setp.eq.s32 	%p182, %r33, 2;
	add.s32 	%r581, %r708, 1;
	ld.shared.f32 	%f263, [%r133+4];
	setp.lt.f32 	%p183, %f263, %f36;
	selp.f32 	%f37, %f263, %f36, %p183;
	selp.b32 	%r716, %r581, %r716, %p183;
	@%p182 bra 	$L__BB0_108;
	add.s32 	%r582, %r708, 2;
	ld.shared.f32 	%f264, [%r133+8];
	setp.lt.f32 	%p184, %f264, %f37;
	selp.b32 	%r716, %r582, %r716, %p184;
$L__BB0_108:
	shl.b32 	%r583, %r716, 2;
	add.s32 	%r584, %r14, %r583;
	ld.shared.f32 	%f265, [%r584];
	rcp.rn.f32 	%f38, %f265;
	@%p12 bra 	$L__BB0_289;
	setp.lt.u32 	%p186, %r17, 7;
	mul.lo.s32 	%r138, %r716, %r178;
	mov.b32 	%r723, 0;
	@%p186 bra 	$L__BB0_136;
	mov.b32 	%r717, 0;
$L__BB0_111:
	.pragma "nounroll";
	add.s32 	%r587, %r717, %r138;
	mul.wide.s32 	%rd127, %r587, 4;
	add.s64 	%rd9, %rd3, %rd127;
	ld.global.u32 	%r588, [%rd9];
	setp.ne.s32 	%p187, %r588, 0;
	shl.b32 	%r589, %r717, 2;
	mov.u32 	%r590, pheromone0_dev;
	add.s32 	%r140, %r590, %r589;
	add.s32 	%r141, %r2, %r589;
	@%p187 bra 	$L__BB0_113;
	ld.shared.f32 	%f268, [%r140];
	add.f32 	%f269, %f38, %f268;
	st.shared.f32 	[%r140], %f269;
	bra.uni 	$L__BB0_114;
$L__BB0_113:
	ld.shared.f32 	%f266, [%r141];
	add.f32 	%f267, %f38, %f266;
	st.shared.f32 	[%r141], %f267;
$L__BB0_114:
	ld.global.u32 	%r591, [%rd9+4];
	setp.eq.s32 	%p188, %r591, 0;
	@%p188 bra 	$L__BB0_116;
	ld.shared.f32 	%f270, [%r141+4];
	add.f32 	%f271, %f38, %f270;
	st.shared.f32 	[%r141+4], %f271;
	bra.uni 	$L__BB0_117;
$L__BB0_116:
	ld.shared.f32 	%f272, [%r140+4];
	add.f32 	%f273, %f38, %f272;
	st.shared.f32 	[%r140+4], %f273;
$L__BB0_117:
	ld.global.u32 	%r592, [%rd9+8];
	setp.eq.s32 	%p189, %r592, 0;
	@%p189 bra 	$L__BB0_119;
	ld.shared.f32 	%f274, [%r141+8];
	add.f32 	%f275, %f38, %f274;
	st.shared.f32 	[%r141+8], %f275;
	bra.uni 	$L__BB0_120;
$L__BB0_119:
	ld.shared.f32 	%f276, [%r140+8];
	add.f32 	%f277, %f38, %f276;
	st.shared.f32 	[%r140+8], %f277;
$L__BB0_120:
	ld.global.u32 	%r593, [%rd9+12];
	setp.eq.s32 	%p190, %r593, 0;
	@%p190 bra 	$L__BB0_122;
	ld.shared.f32 	%f278, [%r141+12];
	add.f32 	%f279, %f38, %f278;
	st.shared.f32 	[%r141+12], %f279;
	bra.uni 	$L__BB0_123;
$L__BB0_122:
	ld.shared.f32 	%f280, [%r140+12];
	add.f32 	%f281, %f38, %f280;
	st.shared.f32 	[%r140+12], %f281;
$L__BB0_123:
	ld.global.u32 	%r594, [%rd9+16];
	setp.eq.s32 	%p191, %r594, 0;
	@%p191 bra 	$L__BB0_125;
	ld.shared.f32 	%f282, [%r141+16];
	add.f32 	%f283, %f38, %f282;
	st.shared.f32 	[%r141+16], %f283;
	bra.uni 	$L__BB0_126;
$L__BB0_125:
	ld.shared.f32 	%f284, [%r140+16];
	add.f32 	%f285, %f38, %f284;
	st.shared.f32 	[%r140+16], %f285;
$L__BB0_126:
	ld.global.u32 	%r595, [%rd9+20];
	setp.eq.s32 	%p192, %r595, 0;
	@%p192 bra 	$L__BB0_128;
	ld.shared.f32 	%f286, [%r141+20];
	add.f32 	%f287, %f38, %f286;
	st.shared.f32 	[%r141+20], %f287;
	bra.uni 	$L__BB0_129;
$L__BB0_128:
	ld.shared.f32 	%f288, [%r140+20];
	add.f32 	%f289, %f38, %f288;
	st.shared.f32 	[%r140+20], %f289;
$L__BB0_129:
	ld.global.u32 	%r596, [%rd9+24];
	setp.eq.s32 	%p193, %r596, 0;
	@%p193 bra 	$L__BB0_131;
	ld.shared.f32 	%f290, [%r141+24];
	add.f32 	%f291, %f38, %f290;
	st.shared.f32 	[%r141+24], %f291;
	bra.uni 	$L__BB0_132;
$L__BB0_131:
	ld.shared.f32 	%f292, [%r140+24];
	add.f32 	%f293, %f38, %f292;
	st.shared.f32 	[%r140+24], %f293;
$L__BB0_132:
	ld.global.u32 	%r597, [%rd9+28];
	setp.eq.s32 	%p194, %r597, 0;
	@%p194 bra 	$L__BB0_134;
	ld.shared.f32 	%f294, [%r141+28];
	add.f32 	%f295, %f38, %f294;
	st.shared.f32 	[%r141+28], %f295;
	bra.uni 	$L__BB0_135;
$L__BB0_134:
	ld.shared.f32 	%f296, [%r140+28];
	add.f32 	%f297, %f38, %f296;
	st.shared.f32 	[%r140+28], %f297;
$L__BB0_135:
	add.s32 	%r717, %r717, 8;
	setp.eq.s32 	%p195, %r717, %r34;
	mov.u32 	%r723, %r34;
	@%p195 bra 	$L__BB0_136;
	bra.uni 	$L__BB0_111;
$L__BB0_136:
	setp.eq.s32 	%p196, %r22, 0;
	@%p196 bra 	$L__BB0_220;
	setp.lt.u32 	%p197, %r23, 3;
	@%p197 bra 	$L__BB0_207;
	add.s32 	%r598, %r723, %r138;
	mul.wide.s32 	%rd128, %r598, 4;
	add.s64 	%rd13, %rd3, %rd128;
	ld.global.u32 	%r599, [%rd13];
	setp.eq.s32 	%p198, %r599, 0;
	shl.b32 	%r600, %r723, 2;
	mov.u32 	%r601, pheromone0_dev;
	add.s32 	%r157, %r601, %r600;
	add.s32 	%r158, %r2, %r600;
	@%p198 bra 	$L__BB0_196;
	ld.shared.f32 	%f298, [%r158];
	add.f32 	%f299, %f38, %f298;
	st.shared.f32 	[%r158], %f299;
	bra.uni 	$L__BB0_197;
$L__BB0_140:
	rcp.rn.f32 	%f39, %f400;
	@%p12 bra 	$L__BB0_289;
	setp.lt.u32 	%p209, %r17, 7;
	mov.b32 	%r720, 0;
	@%p209 bra 	$L__BB0_168;
	mov.b32 	%r718, 0;
$L__BB0_143:
	.pragma "nounroll";
	mul.wide.u32 	%rd132, %r718, 4;
	add.s64 	%rd10, %rd2, %rd132;
	ld.global.u32 	%r619, [%rd10];
	setp.ne.s32 	%p210, %r619, 0;
	shl.b32 	%r620, %r718, 2;
	mov.u32 	%r621, pheromone0_dev;
	add.s32 	%r144, %r621, %r620;
	add.s32 	%r145, %r2, %r620;
	@%p210 bra 	$L__BB0_145;
	ld.shared.f32 	%f328, [%r144];
	add.f32 	%f329, %f39, %f328;
	st.shared.f32 	[%r144], %f329;
	bra.uni 	$L__BB0_146;
$L__BB0_145:
	ld.shared.f32 	%f326, [%r145];
	add.f32 	%f327, %f39, %f326;
	st.shared.f32 	[%r145], %f327;
$L__BB0_146:
	ld.global.u32 	%r622, [%rd10+4];
	setp.eq.s32 	%p211, %r622, 0;
	@%p211 bra 	$L__BB0_148;
	ld.shared.f32 	%f330, [%r145+4];
	add.f32 	%f331, %f39, %f330;
	st.shared.f32 	[%r145+4], %f331;
	bra.uni 	$L__BB0_149;
$L__BB0_148:
	ld.shared.f32 	%f332, [%r144+4];
	add.f32 	%f333, %f39, %f332;
	st.shared.f32 	[%r144+4], %f333;
$L__BB0_149:
	ld.global.u32 	%r623, [%rd10+8];
	setp.eq.s32 	%p212, %r623, 0;
	@%p212 bra 	$L__BB0_151;
	ld.shared.f32 	%f334, [%r145+8];
	add.f32 	%f335, %f39, %f334;
	st.shared.f32 	[%r145+8], %f335;
	bra.uni 	$L__BB0_152;
$L__BB0_151:
	ld.shared.f32 	%f336, [%r144+8];
	add.f32 	%f337, %f39, %f336;
	st.shared.f32 	[%r144+8], %f337;
$L__BB0_152:
	ld.global.u32 	%r624, [%rd10+12];
	setp.eq.s32 	%p213, %r624, 0;
	@%p213 bra 	$L__BB0_154;
	ld.shared.f32 	%f338, [%r145+12];
	add.f32 	%f339, %f39, %f338;
	st.shared.f32 	[%r145+12], %f339;
	bra.uni 	$L__BB0_155;
$L__BB0_154:
	ld.shared.f32 	%f340, [%r144+12];
	add.f32 	%f341, %f39, %f340;
	st.shared.f32 	[%r144+12], %f341;
$L__BB0_155:
	ld.global.u32 	%r625, [%rd10+16];
	setp.eq.s32 	%p214, %r625, 0;
	@%p214 bra 	$L__BB0_157;
	ld.shared.f32 	%f342, [%r145+16];
	add.f32 	%f343, %f39, %f342;
	st.shared.f32 	[%r145+16], %f343;
	bra.uni 	$L__BB0_158;
$L__BB0_157:
	ld.shared.f32 	%f344, [%r144+16];
	add.f32 	%f345, %f39, %f344;
	st.shared.f32 	[%r144+16], %f345;
$L__BB0_158:
	ld.global.u32 	%r626, [%rd10+20];
	setp.eq.s32 	%p215, %r626, 0;
	@%p215 bra 	$L__BB0_160;
	ld.shared.f32 	%f346, [%r145+20];
	add.f32 	%f347, %f39, %f346;
	st.shared.f32 	[%r145+20], %f347;
	bra.uni 	$L__BB0_161;
$L__BB0_160:
	ld.shared.f32 	%f348, [%r144+20];
	add.f32 	%f349, %f39, %f348;
	st.shared.f32 	[%r144+20], %f349;
$L__BB0_161:
	ld.global.u32 	%r627, [%rd10+24];
	setp.eq.s32 	%p216, %r627, 0;
	@%p216 bra 	$L__BB0_163;
	ld.shared.f32 	%f350, [%r145+24];
	add.f32 	%f351, %f39, %f350;
	st.shared.f32 	[%r145+24], %f351;
	bra.uni 	$L__BB0_164;
$L__BB0_163:
	ld.shared.f32 	%f352, [%r144+24];
	add.f32 	%f353, %f39, %f352;
	st.shared.f32 	[%r144+24], %f353;
$L__BB0_164:
	ld.global.u32 	%r628, [%rd10+28];
	setp.eq.s32 	%p217, %r628, 0;
	@%p217 bra 	$L__BB0_166;
	ld.shared.f32 	%f354, [%r145+28];
	add.f32 	%f355, %f39, %f354;
	st.shared.f32 	[%r145+28], %f355;
	bra.uni 	$L__BB0_167;
$L__BB0_166:
	ld.shared.f32 	%f356, [%r144+28];
	add.f32 	%f357, %f39, %f356;
	st.shared.f32 	[%r144+28], %f357;
$L__BB0_167:
	add.s32 	%r718, %r718, 8;
	setp.ne.s32 	%p218, %r718, %r34;
	mov.u32 	%r720, %r34;
	@%p218 bra 	$L__BB0_143;
$L__BB0_168:
	setp.eq.s32 	%p219, %r22, 0;
	@%p219 bra 	$L__BB0_220;
	setp.lt.u32 	%p220, %r23, 3;
	@%p220 bra 	$L__BB0_183;
	mul.wide.u32 	%rd133, %r720, 4;
	add.s64 	%rd11, %rd2, %rd133;
	ld.global.u32 	%r629, [%rd11];
	setp.eq.s32 	%p221, %r629, 0;
	shl.b32 	%r630, %r720, 2;
	mov.u32 	%r631, pheromone0_dev;
	add.s32 	%r148, %r631, %r630;
	add.s32 	%r149, %r2, %r630;
	@%p221 bra 	$L__BB0_172;
	ld.shared.f32 	%f358, [%r149];
	add.f32 	%f359, %f39, %f358;
	st.shared.f32 	[%r149], %f359;
	bra.uni 	$L__BB0_173;
$L__BB0_172:
	ld.shared.f32 	%f360, [%r148];
	add.f32 	%f361, %f39, %f360;
	st.shared.f32 	[%r148], %f361;
$L__BB0_173:
	ld.global.u32 	%r632, [%rd11+4];
	setp.eq.s32 	%p222, %r632, 0;
	@%p222 bra 	$L__BB0_175;
	ld.shared.f32 	%f362, [%r149+4];
	add.f32 	%f363, %f39, %f362;
	st.shared.f32 	[%r149+4], %f363;
	bra.uni 	$L__BB0_176;
$L__BB0_175:
	ld.shared.f32 	%f364, [%r148+4];
	add.f32 	%f365, %f39, %f364;
	st.shared.f32 	[%r148+4], %f365;
$L__BB0_176:
	ld.global.u32 	%r633, [%rd11+8];
	setp.eq.s32 	%p223, %r633, 0;
	@%p223 bra 	$L__BB0_178;
	ld.shared.f32 	%f366, [%r149+8];
	add.f32 	%f367, %f39, %f366;
	st.shared.f32 	[%r149+8], %f367;
	bra.uni 	$L__BB0_179;
$L__BB0_178:
	ld.shared.f32 	%f368, [%r148+8];
	add.f32 	%f369, %f39, %f368;
	st.shared.f32 	[%r148+8], %f369;
$L__BB0_179:
	ld.global.u32 	%r634, [%rd11+12];
	setp.eq.s32 	%p224, %r634, 0;
	@%p224 bra 	$L__BB0_181;
	ld.shared.f32 	%f370, [%r149+12];
	add.f32 	%f371, %f39, %f370;
	st.shared.f32 	[%r149+12], %f371;
	bra.uni 	$L__BB0_182;
$L__BB0_181:
	ld.shared.f32 	%f372, [%r148+12];
	add.f32 	%f373, %f39, %f372;
	st.shared.f32 	[%r148+12], %f373;
$L__BB0_182:
	add.s32 	%r720, %r720, 4;
$L__BB0_183:
	setp.eq.s32 	%p225, %r18, 0;
	@%p225 bra 	$L__BB0_220;
	setp.eq.s32 	%p226, %r19, 0;
	@%p226 bra 	$L__BB0_192;
	mul.wide.u32 	%rd134, %r720, 4;
	add.s64 	%rd12, %rd2, %rd134;
	ld.global.u32 	%r635, [%rd12];
	setp.eq.s32 	%p227, %r635, 0;
	shl.b32 	%r636, %r720, 2;
	mov.u32 	%r637, pheromone0_dev;
	add.s32 	%r152, %r637, %r636;
	add.s32 	%r153, %r2, %r636;
	@%p227 bra 	$L__BB0_187;
	ld.shared.f32 	%f374, [%r153];
	add.f32 	%f375, %f39, %f374;
	st.shared.f32 	[%r153], %f375;
	bra.uni 	$L__BB0_188;
$L__BB0_187:
	ld.shared.f32 	%f376, [%r152];
	add.f32 	%f377, %f39, %f376;
	st.shared.f32 	[%r152], %f377;
$L__BB0_188:
	ld.global.u32 	%r638, [%rd12+4];
	setp.eq.s32 	%p228, %r638, 0;
	@%p228 bra 	$L__BB0_190;
	ld.shared.f32 	%f378, [%r153+4];
	add.f32 	%f379, %f39, %f378;
	st.shared.f32 	[%r153+4], %f379;
	bra.uni 	$L__BB0_191;
$L__BB0_190:
	ld.shared.f32 	%f380, [%r152+4];
	add.f32 	%f381, %f39, %f380;
	st.shared.f32 	[%r152+4], %f381;
$L__BB0_191:
	add.s32 	%r720, %r720, 2;
$L__BB0_192:
	setp.eq.s32 	%p229, %r28, 0;
	@%p229 bra 	$L__BB0_220;
	mul.wide.u32 	%rd135, %r720, 4;
	add.s64 	%rd136, %rd2, %rd135;
	ld.global.u32 	%r639, [%rd136];
	setp.eq.s32 	%p230, %r639, 0;
	@%p230 bra 	$L__BB0_195;
	shl.b32 	%r640, %r720, 2;
	add.s32 	%r641, %r2, %r640;
	ld.shared.f32 	%f382, [%r641];
	add.f32 	%f383, %f39, %f382;
	st.shared.f32 	[%r641], %f383;
	bra.uni 	$L__BB0_220;
$L__BB0_195:
	shl.b32 	%r642, %r720, 2;
	mov.u32 	%r643, pheromone0_dev;
	add.s32 	%r644, %r643, %r642;
	ld.shared.f32 	%f384, [%r644];
	add.f32 	%f385, %f39, %f384;
	st.shared.f32 	[%r644], %f385;
	bra.uni 	$L__BB0_220;
$L__BB0_196:
	ld.shared.f32 	%f300, [%r157];
	add.f32 	%f301, %f38, %f300;
	st.shared.f32 	[%r157], %f301;
$L__BB0_197:
	ld.global.u32 	%r602, [%rd13+4];
	setp.eq.s32 	%p199, %r602, 0;
	@%p199 bra 	$L__BB0_199;
	ld.shared.f32 	%f302, [%r158+4];
	add.f32 	%f303, %f38, %f302;
	st.shared.f32 	[%r158+4], %f303;
	bra.uni 	$L__BB0_200;
$L__BB0_199:
	ld.shared.f32 	%f304, [%r157+4];
	add.f32 	%f305, %f38, %f304;
	st.shared.f32 	[%r157+4], %f305;
$L__BB0_200:
	ld.global.u32 	%r603, [%rd13+8];
	setp.eq.s32 	%p200, %r603, 0;
	@%p200 bra 	$L__BB0_202;
	ld.shared.f32 	%f306, [%r158+8];
	add.f32 	%f307, %f38, %f306;
	st.shared.f32 	[%r158+8], %f307;
	bra.uni 	$L__BB0_203;
$L__BB0_202:
	ld.shared.f32 	%f308, [%r157+8];
	add.f32 	%f309, %f38, %f308;
	st.shared.f32 	[%r157+8], %f309;
$L__BB0_203:
	ld.global.u32 	%r604, [%rd13+12];
	setp.eq.s32 	%p201, %r604, 0;
	@%p201 bra 	$L__BB0_205;
	ld.shared.f32 	%f310, [%r158+12];
	add.f32 	%f311, %f38, %f310;
	st.shared.f32 	[%r158+12], %f311;
	bra.uni 	$L__BB0_206;
$L__BB0_205:
	ld.shared.f32 	%f312, [%r157+12];
	add.f32 	%f313, %f38, %f312;
	st.shared.f32 	[%r157+12], %f313;
$L__BB0_206:
	add.s32 	%r723, %r723, 4;
$L__BB0_207:
	setp.eq.s32 	%p202, %r18, 0;
	@%p202 bra 	$L__BB0_220;
	setp.eq.s32 	%p203, %r19, 0;
	@%p203 bra 	$L__BB0_216;
	add.s32 	%r605, %r723, %r138;
	mul.wide.s32 	%rd129, %r605, 4;
	add.s64 	%rd14, %rd3, %rd129;
	ld.global.u32 	%r606, [%rd14];
	setp.eq.s32 	%p204, %r606, 0;
	shl.b32 	%r607, %r723, 2;
	mov.u32 	%r608, pheromone0_dev;
	add.s32 	%r161, %r608, %r607;
	add.s32 	%r162, %r2, %r607;
	@%p204 bra 	$L__BB0_211;
	ld.shared.f32 	%f314, [%r162];
	add.f32 	%f315, %f38, %f314;
	st.shared.f32 	[%r162], %f315;
	bra.uni 	$L__BB0_212;
$L__BB0_211:
	ld.shared.f32 	%f316, [%r161];
	add.f32 	%f317, %f38, %f316;
	st.shared.f32 	[%r161], %f317;
$L__BB0_212:
	ld.global.u32 	%r609, [%rd14+4];
	setp.eq.s32 	%p205, %r609, 0;
	@%p205 bra 	$L__BB0_214;
	ld.shared.f32 	%f318, [%r162+4];
	add.f32 	%f319, %f38, %f318;
	st.shared.f32 	[%r162+4], %f319;
	bra.uni 	$L__BB0_215;
$L__BB0_214:
	ld.shared.f32 	%f320, [%r161+4];
	add.f32 	%f321, %f38, %f320;
	st.shared.f32 	[%r161+4], %f321;
$L__BB0_215:
	add.s32 	%r723, %r723, 2;
$L__BB0_216:
	setp.eq.s32 	%p206, %r28, 0;
	@%p206 bra 	$L__BB0_220;
	add.s32 	%r610, %r723, %r138;
	mul.wide.s32 	%rd130, %r610, 4;
	add.s64 	%rd131, %rd3, %rd130;
	ld.global.u32 	%r611, [%rd131];
	setp.eq.s32 	%p207, %r611, 0;
	@%p207 bra 	$L__BB0_219;
	shl.b32 	%r612, %r723, 2;
	add.s32 	%r613, %r2, %r612;
	ld.shared.f32 	%f322, [%r613];
	add.f32 	%f323, %f38, %f322;
	st.shared.f32 	[%r613], %f323;
	bra.uni 	$L__BB0_220;
$L__BB0_219:
	shl.b32 	%r614, %r723, 2;
	mov.u32 	%r615, pheromone0_dev;
	add.s32 	%r616, %r615, %r614;
	ld.shared.f32 	%f324, [%r616];
	add.f32 	%f325, %f38, %f324;
	st.shared.f32 	[%r616], %f325;
$L__BB0_220:
	@%p12 bra 	$L__BB0_289;
	setp.lt.u32 	%p232, %r17, 3;
	mov.b32 	%r725, 0;
	@%p232 bra 	$L__BB0_225;
	mov.b32 	%r726, 0;
$L__BB0_223:
	shl.b32 	%r647, %r726, 2;
	mov.u32 	%r648, pheromone0_dev;
	add.s32 	%r168, %r648, %r647;
	ld.shared.f32 	%f43, [%r168];
	setp.geu.f32 	%p233, %f43, %f393;
	@%p233 bra 	$L__BB0_244;
	st.shared.f32 	[%r168], %f393;
	bra.uni 	$L__BB0_246;
$L__BB0_225:
	setp.eq.s32 	%p242, %r18, 0;
	@%p242 bra 	$L__BB0_240;
	shl.b32 	%r649, %r725, 2;
	mov.u32 	%r650, pheromone0_dev;
	add.s32 	%r166, %r650, %r649;
	ld.shared.f32 	%f40, [%r166];
	setp.lt.f32 	%p243, %f40, %f393;
	@%p243 bra 	$L__BB0_229;
	setp.leu.f32 	%p244, %f40, %f391;
	@%p244 bra 	$L__BB0_230;
	st.shared.f32 	[%r166], %f391;
	bra.uni 	$L__BB0_230;
$L__BB0_229:
	st.shared.f32 	[%r166], %f393;
$L__BB0_230:
	setp.eq.s32 	%p245, %r18, 1;
	@%p245 bra 	$L__BB0_240;
	ld.shared.f32 	%f41, [%r166+4];
	setp.lt.f32 	%p246, %f41, %f393;
	@%p246 bra 	$L__BB0_234;
	setp.leu.f32 	%p247, %f41, %f391;
	@%p247 bra 	$L__BB0_235;
	st.shared.f32 	[%r166+4], %f391;
	bra.uni 	$L__BB0_235;
$L__BB0_234:
	st.shared.f32 	[%r166+4], %f393;
$L__BB0_235:
	setp.eq.s32 	%p248, %r18, 2;
	@%p248 bra 	$L__BB0_240;
	ld.shared.f32 	%f42, [%r166+8];
	setp.lt.f32 	%p249, %f42, %f393;
	@%p249 bra 	$L__BB0_239;
	setp.leu.f32 	%p250, %f42, %f391;
	@%p250 bra 	$L__BB0_240;
	st.shared.f32 	[%r166+8], %f391;
	bra.uni 	$L__BB0_240;
$L__BB0_239:
	st.shared.f32 	[%r166+8], %f393;
$L__BB0_240:
	mov.b32 	%r728, 0;
	@%p232 bra 	$L__BB0_274;
	mov.b32 	%r727, 0;
$L__BB0_242:
	shl.b32 	%r653, %r727, 2;
	add.s32 	%r171, %r2, %r653;
	ld.shared.f32 	%f47, [%r171];
	setp.geu.f32 	%p252, %f47, %f393;
	@%p252 bra 	$L__BB0_259;
	st.shared.f32 	[%r171], %f393;
	bra.uni 	$L__BB0_261;
$L__BB0_244:
	setp.leu.f32 	%p234, %f43, %f391;
	@%p234 bra 	$L__BB0_246;
	st.shared.f32 	[%r168], %f391;
$L__BB0_246:
	ld.shared.f32 	%f44, [%r168+4];
	setp.lt.f32 	%p235, %f44, %f393;
	@%p235 bra 	$L__BB0_249;
	setp.leu.f32 	%p236, %f44, %f391;
	@%p236 bra 	$L__BB0_250;
	st.shared.f32 	[%r168+4], %f391;
	bra.uni 	$L__BB0_250;
$L__BB0_249:
	st.shared.f32 	[%r168+4], %f393;
$L__BB0_250:
	ld.shared.f32 	%f45, [%r168+8];
	setp.lt.f32 	%p237, %f45, %f393;
	@%p237 bra 	$L__BB0_253;
	setp.leu.f32 	%p238, %f45, %f391;
	@%p238 bra 	$L__BB0_254;
	st.shared.f32 	[%r168+8], %f391;
	bra.uni 	$L__BB0_254;
$L__BB0_253:
	st.shared.f32 	[%r168+8], %f393;
$L__BB0_254:
	ld.shared.f32 	%f46, [%r168+12];
	setp.lt.f32 	%p239, %f46, %f393;
	@%p239 bra 	$L__BB0_257;
	setp.leu.f32 	%p240, %f46, %f391;
	@%p240 bra 	$L__BB0_258;
	st.shared.f32 	[%r168+12], %f391;
	bra.uni 	$L__BB0_258;
$L__BB0_257:
	st.shared.f32 	[%r168+12], %f393;
$L__BB0_258:
	add.s32 	%r726, %r726, 4;
	setp.eq.s32 	%p241, %r726, %r27;
	mov.u32 	%r725, %r27;
	@%p241 bra 	$L__BB0_225;
	bra.uni 	$L__BB0_223;
$L__BB0_259:
	setp.leu.f32 	%p253, %f47, %f391;
	@%p253 bra 	$L__BB0_261;
	st.shared.f32 	[%r171], %f391;
$L__BB0_261:
	ld.shared.f32 	%f48, [%r171+4];
	setp.lt.f32 	%p254, %f48, %f393;
	@%p254 bra 	$L__BB0_264;
	setp.leu.f32 	%p255, %f48, %f391;
	@%p255 bra 	$L__BB0_265;
	st.shared.f32 	[%r171+4], %f391;
	bra.uni 	$L__BB0_265;
$L__BB0_264:
	st.shared.f32 	[%r171+4], %f393;
$L__BB0_265:
	ld.shared.f32 	%f49, [%r171+8];
	setp.lt.f32 	%p256, %f49, %f393;
	@%p256 bra 	$L__BB0_268;
	setp.leu.f32 	%p257, %f49, %f391;
	@%p257 bra 	$L__BB0_269;
	st.shared.f32 	[%r171+8], %f391;
	bra.uni 	$L__BB0_269;
$L__BB0_268:
	st.shared.f32 	[%r171+8], %f393;
$L__BB0_269:
	ld.shared.f32 	%f50, [%r171+12];
	setp.lt.f32 	%p258, %f50, %f393;
	@%p258 bra 	$L__BB0_272;
	setp.leu.f32 	%p259, %f50, %f391;
	@%p259 bra 	$L__BB0_273;
	st.shared.f32 	[%r171+12], %f391;
	bra.uni 	$L__BB0_273;
$L__BB0_272:
	st.shared.f32 	[%r171+12], %f393;
$L__BB0_273:
	add.s32 	%r727, %r727, 4;
	setp.ne.s32 	%p260, %r727, %r27;
	mov.u32 	%r728, %r27;
	@%p260 bra 	$L__BB0_242;
$L__BB0_274:
	@%p242 bra 	$L__BB0_289;
	shl.b32 	%r654, %r728, 2;
	add.s32 	%r174, %r2, %r654;
	ld.shared.f32 	%f51, [%r174];
	setp.lt.f32 	%p262, %f51, %f393;
	@%p262 bra 	$L__BB0_278;
	setp.leu.f32 	%p263, %f51, %f391;
	@%p263 bra 	$L__BB0_279;
	st.shared.f32 	[%r174], %f391;
	bra.uni 	$L__BB0_279;
$L__BB0_278:
	st.shared.f32 	[%r174], %f393;
$L__BB0_279:
	setp.eq.s32 	%p264, %r18, 1;
	@%p264 bra 	$L__BB0_289;
	ld.shared.f32 	%f52, [%r174+4];
	setp.lt.f32 	%p265, %f52, %f393;
	@%p265 bra 	$L__BB0_283;
	setp.leu.f32 	%p266, %f52, %f391;
	@%p266 bra 	$L__BB0_284;
	st.shared.f32 	[%r174+4], %f391;
	bra.uni 	$L__BB0_284;
$L__BB0_283:
	st.shared.f32 	[%r174+4], %f393;
$L__BB0_284:
	setp.eq.s32 	%p267, %r18, 2;
	@%p267 bra 	$L__BB0_289;
	ld.shared.f32 	%f53, [%r174+8];
	setp.lt.f32 	%p268, %f53, %f393;
	@%p268 bra 	$L__BB0_288;
	setp.leu.f32 	%p269, %f53, %f391;
	@%p269 bra 	$L__BB0_289;
	st.shared.f32 	[%r174+8], %f391;
	bra.uni 	$L__BB0_289;
$L__BB0_288:
	st.shared.f32 	[%r174+8], %f393;
$L__BB0_289:
	add.s32 	%r730, %r37, 1;
	bar.sync 	0;
	setp.lt.u32 	%p270, %r37, 9999;
	ld.global.f32 	%f386, [best_so_far_ant_score_dev];
	setp.gtu.f32 	%p271, %f386, 0f00000000;
	and.pred  	%p272, %p270, %p271;
	@%p272 bra 	$L__BB0_15;
$L__BB0_290:
	setp.ne.s32 	%p273, %r1, 0;
	@%p273 bra 	$L__BB0_292;
	cvta.to.global.u64 	%rd137, %rd15;
	st.global.u32 	[%rd137], %r730;
	ld.global.f32 	%f388, [best_so_far_ant_score_dev];
	cvta.to.global.u64 	%rd138, %rd16;
	st.global.f32 	[%rd138], %f388;
$L__BB0_292:
	ret;

}


// ===== COMPILED SASS (sm_100) =====

	.target	sm_100

	.elftype	@"ET_EXEC"


//--------------------- .note.nv.tkinfo           --------------------------
	.section	.note.nv.tkinfo,"",@"SHT_NOTE"
	.sectionflags	@"SHF_NOTE_NV_TKINFO"
	.tkinfo
        /*0018*/ 	.word	0x00000002
        /*0030*/ 	.string	""
        /*0030*/ 	.string	"ptxas"
        /*0030*/ 	.string	"Cuda compilation tools, release 13.0, V13.0.88"
        /*0030*/ 	.string	"Build cuda_13.0.r13.0/compiler.36424714_0"
        /*0030*/ 	.string	"-arch sm_100 -m 64 "



//--------------------- .note.nv.cuinfo           --------------------------
	.section	.note.nv.cuinfo,"",@"SHT_NOTE"
	.sectionflags	@"SHF_NOTE_NV_CUINFO"
        /*0018*/ 	.short	0x0002
        /*001a*/ 	.short	0x0064
        /*001c*/ 	.short	0x0082
	.zero		2


//--------------------- .nv.info                  --------------------------
	.section	.nv.info,"",@"SHT_CUDA_INFO"
	.align	4


	//----- nvinfo : EIATTR_REGCOUNT
	.align		4
        /*0000*/ 	.byte	0x04, 0x2f
        /*0002*/ 	.short	(.L_2 - .L_1)
	.align		4
.L_1:
        /*0004*/ 	.word	index@(_Z10aco_devicePiS_PfS_iiPlS_)
        /*0008*/ 	.word	0x00000030


	//----- nvinfo : EIATTR_FRAME_SIZE
	.align		4
.L_2:
        /*000c*/ 	.byte	0x04, 0x11
        /*000e*/ 	.short	(.L_4 - .L_3)
	.align		4
.L_3:
        /*0010*/ 	.word	index@($__internal_3_$__cuda_sm3x_div_rn_noftz_f32_slowpath)
        /*0014*/ 	.word	0x00000000


	//----- nvinfo : EIATTR_FRAME_SIZE
	.align		4
.L_4:
        /*0018*/ 	.byte	0x04, 0x11
        /*001a*/ 	.short	(.L_6 - .L_5)
	.align		4
.L_5:
        /*001c*/ 	.word	index@($__internal_2_$__cuda_sm20_rcp_rn_f32_slowpath)
        /*0020*/ 	.word	0x00000000


	//----- nvinfo : EIATTR_FRAME_SIZE
	.align		4
.L_6:
        /*0024*/ 	.byte	0x04, 0x11
        /*0026*/ 	.short	(.L_8 - .L_7)
	.align		4
.L_7:
        /*0028*/ 	.word	index@($__internal_1_$__cuda_sm20_div_rn_f64_full)
        /*002c*/ 	.word	0x00000000


	//----- nvinfo : EIATTR_FRAME_SIZE
	.align		4
.L_8:
        /*0030*/ 	.byte	0x04, 0x11
        /*0032*/ 	.short	(.L_10 - .L_9)
	.align		4
.L_9:
        /*0034*/ 	.word	index@($__internal_0_$__cuda_sm20_dblrcp_rn_slowpath_v3)
        /*0038*/ 	.word	0x00000000


	//----- nvinfo : EIATTR_FRAME_SIZE
	.align		4
.L_10:
        /*003c*/ 	.byte	0x04, 0x11
        /*003e*/ 	.short	(.L_12 - .L_11)
	.align		4
.L_11:
        /*0040*/ 	.word	index@(_Z10aco_devicePiS_PfS_iiPlS_)
        /*0044*/ 	.word	0x00000000


	//----- nvinfo : EIATTR_MIN_STACK_SIZE
	.align		4
.L_12:
        /*0048*/ 	.byte	0x04, 0x12
        /*004a*/ 	.short	(.L_14 - .L_13)
	.align		4
.L_13:
        /*004c*/ 	.word	index@(_Z10aco_devicePiS_PfS_iiPlS_)
        /*0050*/ 	.word	0x00000000
.L_14:


//--------------------- .nv.compat                --------------------------
	.section	.nv.compat,"",@"SHT_CUDA_COMPAT_INFO"
	.align	4
        /*0000*/ 	.byte	0x02, 0x09, 0x00, 0x00, 0x02, 0x02, 0x01, 0x00, 0x02, 0x05, 0x05, 0x00, 0x03, 0x07, 0x01, 0x01
        /*0010*/ 	.byte	0x02, 0x03, 0x00, 0x00, 0x02, 0x06, 0x01, 0x00, 0x04, 0x0b, 0x08, 0x00, 0x01, 0x00, 0x00, 0x00
        /*0020*/ 	.byte	0x00, 0x00, 0x00, 0x00


//--------------------- .nv.info._Z10aco_devicePiS_PfS_iiPlS_ --------------------------
	.section	.nv.info._Z10aco_devicePiS_PfS_iiPlS_,"",@"SHT_CUDA_INFO"
	.sectionflags	@""
	.align	4


	//----- nvinfo : EIATTR_CUDA_API_VERSION
	.align		4
        /*0000*/ 	.byte	0x04, 0x37
        /*0002*/ 	.short	(.L_16 - .L_15)
.L_15:
        /*0004*/ 	.word	0x00000082


	//----- nvinfo : EIATTR_KPARAM_INFO
	.align		4
.L_16:
        /*0008*/ 	.byte	0x04, 0x17
        /*000a*/ 	.short	(.L_18 - .L_17)
.L_17:
        /*000c*/ 	.word	0x00000000
        /*0010*/ 	.short	0x0007
        /*0012*/ 	.short	0x0030
        /*0014*/ 	.byte	0x00, 0xf5, 0x21, 0x00


	//----- nvinfo : EIATTR_KPARAM_INFO
	.align		4
.L_18:
        /*0018*/ 	.byte	0x04, 0x17
        /*001a*/ 	.short	(.L_20 - .L_19)
.L_19:
        /*001c*/ 	.word	0x00000000
        /*0020*/ 	.short	0x0006
        /*0022*/ 	.short	0x0028
        /*0024*/ 	.byte	0x00, 0xf5, 0x21, 0x00


	//----- nvinfo : EIATTR_KPARAM_INFO
	.align		4
.L_20:
        /*0028*/ 	.byte	0x04, 0x17
        /*002a*/ 	.short	(.L_22 - .L_21)
.L_21:
        /*002c*/ 	.word	0x00000000
        /*0030*/ 	.short	0x0005
        /*0032*/ 	.short	0x0024
        /*0034*/ 	.byte	0x00, 0xf0, 0x11, 0x00


	//----- nvinfo : EIATTR_KPARAM_INFO
	.align		4
.L_22:
        /*0038*/ 	.byte	0x04, 0x17
        /*003a*/ 	.short	(.L_24 - .L_23)
.L_23:
        /*003c*/ 	.word	0x00000000
        /*0040*/ 	.short	0x0004
        /*0042*/ 	.short	0x0020
        /*0044*/ 	.byte	0x00, 0xf0, 0x11, 0x00


	//----- nvinfo : EIATTR_KPARAM_INFO
	.align		4
.L_24:
        /*0048*/ 	.byte	0x04, 0x17
        /*004a*/ 	.short	(.L_26 - .L_25)
.L_25:
        /*004c*/ 	.word	0x00000000
        /*0050*/ 	.short	0x0003
        /*0052*/ 	.short	0x0018
        /*0054*/ 	.byte	0x00, 0xf5, 0x21, 0x00


	//----- nvinfo : EIATTR_KPARAM_INFO
	.align		4
.L_26:
        /*0058*/ 	.byte	0x04, 0x17
        /*005a*/ 	.short	(.L_28 - .L_27)
.L_27:
        /*005c*/ 	.word	0x00000000
        /*0060*/ 	.short	0x0002
        /*0062*/ 	.short	0x0010
        /*0064*/ 	.byte	0x00, 0xf5, 0x21, 0x00


	//----- nvinfo : EIATTR_KPARAM_INFO
	.align		4
.L_28:
        /*0068*/ 	.byte	0x04, 0x17
        /*006a*/ 	.short	(.L_30 - .L_29)
.L_29:
        /*006c*/ 	.word	0x00000000
        /*0070*/ 	.short	0x0001
        /*0072*/ 	.short	0x0008
        /*0074*/ 	.byte	0x00, 0xf5, 0x21, 0x00


	//----- nvinfo : EIATTR_KPARAM_INFO
	.align		4
.L_30:
        /*0078*/ 	.byte	0x04, 0x17
        /*007a*/ 	.short	(.L_32 - .L_31)
.L_31:
        /*007c*/ 	.word	0x00000000
        /*0080*/ 	.short	0x0000
        /*0082*/ 	.short	0x0000
        /*0084*/ 	.byte	0x00, 0xf5, 0x21, 0x00


	//----- nvinfo : EIATTR_SPARSE_MMA_MASK
	.align		4
.L_32:
        /*0088*/ 	.byte	0x03, 0x50
        /*008a*/ 	.short	0x0000


	//----- nvinfo : EIATTR_MAXREG_COUNT
	.align		4
        /*008c*/ 	.byte	0x03, 0x1b
        /*008e*/ 	.short	0x00ff


	//----- nvinfo : EIATTR_NUM_BARRIERS
	.align		4
        /*0090*/ 	.byte	0x02, 0x4c
        /*0092*/ 	.byte	0x01
	.zero		1


	//----- nvinfo : EIATTR_MERCURY_ISA_VERSION
	.align		4
        /*0094*/ 	.byte	0x03, 0x5f
        /*0096*/ 	.short	0x0101


	//----- nvinfo : EIATTR_VRC_CTA_INIT_COUNT
	.align		4
        /*0098*/ 	.byte	0x02, 0x4a
	.zero		1
	.zero		1


	//----- nvinfo : EIATTR_EXIT_INSTR_OFFSETS
	.align		4
        /*009c*/ 	.byte	0x04, 0x1c
        /*009e*/ 	.short	(.L_34 - .L_33)


	//   ....[0]....
.L_33:
        /*00a0*/ 	.word	0x00008370


	//   ....[1]....
        /*00a4*/ 	.word	0x000083f0


	//----- nvinfo : EIATTR_CRS_STACK_SIZE
	.align		4
.L_34:
        /*00a8*/ 	.byte	0x04, 0x1e
        /*00aa*/ 	.short	(.L_36 - .L_35)
.L_35:
        /*00ac*/ 	.word	0x00000000


	//----- nvinfo : EIATTR_CBANK_PARAM_SIZE
	.align		4
.L_36:
        /*00b0*/ 	.byte	0x03, 0x19
        /*00b2*/ 	.short	0x0038


	//----- nvinfo : EIATTR_PARAM_CBANK
	.align		4
        /*00b4*/ 	.byte	0x04, 0x0a
        /*00b6*/ 	.short	(.L_38 - .L_37)
	.align		4
.L_37:
        /*00b8*/ 	.word	index@(.nv.constant0._Z10aco_devicePiS_PfS_iiPlS_)
        /*00bc*/ 	.short	0x0380
        /*00be*/ 	.short	0x0038


	//----- nvinfo : EIATTR_SW_WAR
	.align		4
.L_38:
        /*00c0*/ 	.byte	0x04, 0x36
        /*00c2*/ 	.short	(.L_40 - .L_39)
.L_39:
        /*00c4*/ 	.word	0x00000008
.L_40:


//--------------------- .nv.callgraph             --------------------------
	.section	.nv.callgraph,"",@"SHT_CUDA_CALLGRAPH"
	.align	4
	.sectionentsize	8
	.align		4
        /*0000*/ 	.word	0x00000000
	.align		4
        /*0004*/ 	.word	0xffffffff
	.align		4
        /*0008*/ 	.word	0x00000000
	.align		4
        /*000c*/ 	.word	0xfffffffe
	.align		4
        /*0010*/ 	.word	0x00000000
	.align		4
        /*0014*/ 	.word	0xfffffffd
	.align		4
        /*0018*/ 	.word	0x00000000
	.align		4
        /*001c*/ 	.word	0xfffffffc


//--------------------- .nv.constant4             --------------------------
	.section	.nv.constant4,"a",@progbits
	.align	8
	.align		8
.nv.constant4:
        /*0000*/ 	.dword	best_so_far_ant_score_dev


//--------------------- .text._Z10aco_devicePiS_PfS_iiPlS_ --------------------------
	.section	.text._Z10aco_devicePiS_PfS_iiPlS_,"ax",@progbits
	.align	128
        .global         _Z10aco_devicePiS_PfS_iiPlS_
        .type           _Z10aco_devicePiS_PfS_iiPlS_,@function
        .size           _Z10aco_devicePiS_PfS_iiPlS_,(.L_x_189 - _Z10aco_devicePiS_PfS_iiPlS_)
        .other          _Z10aco_devicePiS_PfS_iiPlS_,@"STO_CUDA_ENTRY STV_DEFAULT"
_Z10aco_devicePiS_PfS_iiPlS_:
.text._Z10aco_devicePiS_PfS_iiPlS_:
[----:B------:R-:W-:Y:S01]  /*0000*/  LDC R1, c[0x0][0x37c] ;  /* 0x0000df00ff017b82 */ /* 0x000fe20000000800 */
[----:B------:R-:W0:Y:S07]  /*0010*/  S2R R3, SR_TID.X ;  /* 0x0000000000037919 */ /* 0x000e2e0000002100 */
[----:B------:R-:W0:Y:S01]  /*0020*/  S2UR UR4, SR_CTAID.X ;  /* 0x00000000000479c3 */ /* 0x000e220000002500 */
[----:B------:R-:W1:Y:S01]  /*0030*/  LDCU UR6, c[0x0][0x3a0] ;  /* 0x00007400ff0677ac */ /* 0x000e620008000800 */
[----:B------:R-:W-:Y:S01]  /*0040*/  BSSY.RECONVERGENT B0, `(.L_x_0) ;  /* 0x000006e000007945 */ /* 0x000fe20003800200 */
[----:B------:R-:W-:Y:S01]  /*0050*/  IMAD.MOV.U32 R8, RZ, RZ, RZ ;  /* 0x000000ffff087224 */ /* 0x000fe200078e00ff */
[----:B------:R-:W2:Y:S04]  /*0060*/  LDCU.64 UR14, c[0x0][0x358] ;  /* 0x00006b00ff0e77ac */ /* 0x000ea80008000a00 */
[----:B------:R-:W0:Y:S08]  /*0070*/  LDC R0, c[0x0][0x360] ;  /* 0x0000d800ff007b82 */ /* 0x000e300000000800 */
[----:B------:R-:W3:Y:S01]  /*0080*/  S2UR UR5, SR_CgaCtaId ;  /* 0x00000000000579c3 */ /* 0x000ee20000008800 */
[----:B-1----:R-:W-:-:S05]  /*0090*/  IMAD.U32 R19, RZ, RZ, UR6 ;  /* 0x00000006ff137e24 */ /* 0x002fca000f8e00ff */
[----:B------:R-:W-:Y:S01]  /*00a0*/  R2UR UR6, R19 ;  /* 0x00000000130672ca */ /* 0x000fe200000e0000 */
[----:B0-----:R-:W-:Y:S01]  /*00b0*/  IMAD R0, R0, UR4, R3 ;  /* 0x0000000400007c24 */ /* 0x001fe2000f8e0203 */
[----:B------:R-:W-:Y:S01]  /*00c0*/  UMOV UR4, 0x400 ;  /* 0x0000040000047882 */ /* 0x000fe20000000000 */
[----:B------:R-:W-:-:S03]  /*00d0*/  CS2R R2, SRZ ;  /* 0x0000000000027805 */ /* 0x000fc6000001ff00 */
[----:B------:R-:W-:Y:S01]  /*00e0*/  ISETP.NE.AND P0, PT, R0, RZ, PT ;  /* 0x000000ff0000720c */ /* 0x000fe20003f05270 */
[----:B---3--:R-:W-:-:S06]  /*00f0*/  ULEA UR5, UR5, UR4, 0x18 ;  /* 0x0000000405057291 */ /* 0x008fcc000f8ec0ff */
[----:B------:R-:W-:-:S06]  /*0100*/  ULEA UR4, UR6, UR5, 0x2 ;  /* 0x0000000506047291 */ /* 0x000fcc000f8e10ff */
[----:B--2---:R-:W-:Y:S06]  /*0110*/  @P0 BRA `(.L_x_1) ;  /* 0x0000000400800947 */ /* 0x004fec0003800000 */
[----:B------:R-:W0:Y:S01]  /*0120*/  I2F.F64 R2, R19 ;  /* 0x0000001300027312 */ /* 0x000e220000201c00 */
[----:B------:R-:W-:Y:S01]  /*0130*/  IMAD.MOV.U32 R13, RZ, RZ, 0x5f000000 ;  /* 0x5f000000ff0d7424 */ /* 0x000fe200078e00ff */
[----:B0-----:R-:W-:Y:S01]  /*0140*/  DADD R6, R2, R2 ;  /* 0x0000000002067229 */ /* 0x001fe20000000002 */
[----:B------:R-:W-:-:S05]  /*0150*/  IMAD.MOV.U32 R2, RZ, RZ, 0x1 ;  /* 0x00000001ff027424 */ /* 0x000fca00078e00ff */
[----:B------:R-:W0:Y:S02]  /*0160*/  MUFU.RCP64H R3, R7 ;  /* 0x0000000700037308 */ /* 0x000e240000001800 */
[----:B0-----:R-:W-:-:S08]  /*0170*/  DFMA R4, -R6, R2, 1 ;  /* 0x3ff000000604742b */ /* 0x001fd00000000102 */
[----:B------:R-:W-:-:S08]  /*0180*/  DFMA R4, R4, R4, R4 ;  /* 0x000000040404722b */ /* 0x000fd00000000004 */
[----:B------:R-:W-:-:S08]  /*0190*/  DFMA R4, R2, R4, R2 ;  /* 0x000000040204722b */ /* 0x000fd00000000002 */
[----:B------:R-:W-:-:S08]  /*01a0*/  DFMA R2, -R6, R4, 1 ;  /* 0x3ff000000602742b */ /* 0x000fd00000000104 */
[----:B------:R-:W-:Y:S02]  /*01b0*/  DFMA R4, R4, R2, R4 ;  /* 0x000000020404722b */ /* 0x000fe40000000004 */
[----:B------:R-:W0:Y:S06]  /*01c0*/  LDC.64 R2, c[0x4][RZ] ;  /* 0x01000000ff027b82 */ /* 0x000e2c0000000a00 */
[----:B------:R-:W-:-:S08]  /*01d0*/  DMUL R8, R4, 4 ;  /* 0x4010000004087828 */ /* 0x000fd00000000000 */
[----:B------:R-:W-:-:S08]  /*01e0*/  DFMA R10, -R6, R8, 4 ;  /* 0x40100000060a742b */ /* 0x000fd00000000108 */
[----:B------:R-:W-:Y:S01]  /*01f0*/  DFMA R4, R4, R10, R8 ;  /* 0x0000000a0404722b */ /* 0x000fe20000000008 */
[----:B0-----:R0:W-:Y:S09]  /*0200*/  STG.E desc[UR14][R2.64], R13 ;  /* 0x0000000d02007986 */ /* 0x0011f2000c10190e */
[----:B------:R-:W-:-:S05]  /*0210*/  FFMA R8, RZ, R7, R5 ;  /* 0x00000007ff087223 */ /* 0x000fca0000000005 */
[----:B------:R-:W-:-:S13]  /*0220*/  FSETP.GT.AND P0, PT, |R8|, 1.469367938527859385e-39, PT ;  /* 0x001000000800780b */ /* 0x000fda0003f04200 */
[----:B0-----:R-:W-:Y:S05]  /*0230*/  @P0 BRA `(.L_x_2) ;  /* 0x0000000000180947 */ /* 0x001fea0003800000 */
[----:B------:R-:W-:Y:S01]  /*0240*/  IMAD.MOV.U32 R4, RZ, RZ, R6 ;  /* 0x000000ffff047224 */ /* 0x000fe200078e0006 */
[----:B------:R-:W-:Y:S01]  /*0250*/  MOV R36, 0x2a0 ;  /* 0x000002a000247802 */ /* 0x000fe20000000f00 */
[----:B------:R-:W-:Y:S02]  /*0260*/  IMAD.MOV.U32 R5, RZ, RZ, R7 ;  /* 0x000000ffff057224 */ /* 0x000fe400078e0007 */
[----:B------:R-:W-:Y:S02]  /*0270*/  IMAD.MOV.U32 R2, RZ, RZ, RZ ;  /* 0x000000ffff027224 */ /* 0x000fe400078e00ff */
[----:B------:R-:W-:-:S07]  /*0280*/  IMAD.MOV.U32 R3, RZ, RZ, 0x40100000 ;  /* 0x40100000ff037424 */ /* 0x000fce00078e00ff */
[----:B------:R-:W-:Y:S05]  /*0290*/  CALL.REL.NOINC `($__internal_1_$__cuda_sm20_div_rn_f64_full) ;  /* 0x0000008000f87944 */ /* 0x000fea0003c00000 */
.L_x_2:
[----:B------:R-:W0:Y:S01]  /*02a0*/  LDCU UR6, c[0x0][0x3a0] ;  /* 0x00007400ff0677ac */ /* 0x000e220008000800 */
[----:B------:R1:W2:Y:S01]  /*02b0*/  F2F.F32.F64 R3, R4 ;  /* 0x0000000400037310 */ /* 0x0002a20000301000 */
[----:B------:R-:W-:Y:S02]  /*02c0*/  IMAD.MOV.U32 R2, RZ, RZ, 0x1 ;  /* 0x00000001ff027424 */ /* 0x000fe400078e00ff */
[----:B------:R-:W-:Y:S02]  /*02d0*/  IMAD.MOV.U32 R8, RZ, RZ, 0x40800000 ;  /* 0x40800000ff087424 */ /* 0x000fe400078e00ff */
[----:B0-----:R-:W-:-:S05]  /*02e0*/  IMAD.U32 R19, RZ, RZ, UR6 ;  /* 0x00000006ff137e24 */ /* 0x001fca000f8e00ff */
[----:B------:R-:W-:-:S13]  /*02f0*/  ISETP.GE.AND P0, PT, R19, 0x1, PT ;  /* 0x000000011300780c */ /* 0x000fda0003f06270 */
[----:B-12---:R-:W-:Y:S05]  /*0300*/  @!P0 BRA `(.L_x_1) ;  /* 0x0000000400048947 */ /* 0x006fea0003800000 */
[C---:B------:R-:W-:Y:S01]  /*0310*/  VIADD R4, R19.reuse, 0xffffffff ;  /* 0xffffffff13047836 */ /* 0x040fe20000000000 */
[----:B------:R-:W-:Y:S01]  /*0320*/  LOP3.LUT R10, R19, 0x7, RZ, 0xc0, !PT ;  /* 0x00000007130a7812 */ /* 0x000fe200078ec0ff */
[----:B------:R-:W-:-:S03]  /*0330*/  IMAD.MOV.U32 R9, RZ, RZ, 0x40800000 ;  /* 0x40800000ff097424 */ /* 0x000fc600078e00ff */
[----:B------:R-:W-:Y:S01]  /*0340*/  ISETP.GE.U32.AND P0, PT, R4, 0x7, PT ;  /* 0x000000070400780c */ /* 0x000fe20003f06070 */
[----:B------:R-:W-:Y:S01]  /*0350*/  IMAD.MOV.U32 R4, RZ, RZ, RZ ;  /* 0x000000ffff047224 */ /* 0x000fe200078e00ff */
[----:B------:R-:W-:-:S11]  /*0360*/  ISETP.NE.AND P1, PT, R10, RZ, PT ;  /* 0x000000ff0a00720c */ /* 0x000fd60003f25270 */
[----:B------:R-:W-:Y:S05]  /*0370*/  @!P0 BRA `(.L_x_3) ;  /* 0x00000000005c8947 */ /* 0x000fea0003800000 */
[----:B------:R-:W-:Y:S01]  /*0380*/  LOP3.LUT R4, R19, 0x7ffffff8, RZ, 0xc0, !PT ;  /* 0x7ffffff813047812 */ /* 0x000fe200078ec0ff */
[----:B------:R-:W-:-:S07]  /*0390*/  IMAD.MOV.U32 R5, RZ, RZ, RZ ;  /* 0x000000ffff057224 */ /* 0x000fce00078e00ff */
.L_x_4:
[C---:B0-----:R-:W-:Y:S02]  /*03a0*/  LEA R6, R5.reuse, UR5, 0x2 ;  /* 0x0000000505067c11 */ /* 0x041fe4000f8e10ff */
[C---:B------:R-:W-:Y:S01]  /*03b0*/  LEA R7, R5.reuse, UR4, 0x2 ;  /* 0x0000000405077c11 */ /* 0x040fe2000f8e10ff */
[----:B------:R-:W-:Y:S02]  /*03c0*/  VIADD R5, R5, 0x8 ;  /* 0x0000000805057836 */ /* 0x000fe40000000000 */
[----:B------:R0:W-:Y:S03]  /*03d0*/  STS [R6], R9 ;  /* 0x0000000906007388 */ /* 0x0001e60000000800 */
[----:B------:R-:W-:Y:S01]  /*03e0*/  ISETP.NE.AND P0, PT, R5, R4, PT ;  /* 0x000000040500720c */ /* 0x000fe20003f05270 */
[----:B------:R0:W-:Y:S04]  /*03f0*/  STS [R7], R9 ;  /* 0x0000000907007388 */ /* 0x0001e80000000800 */
[----:B------:R0:W-:Y:S04]  /*0400*/  STS [R6+0x4], R9 ;  /* 0x0000040906007388 */ /* 0x0001e80000000800 */
        /* <DEDUP_REMOVED lines=12> */
[----:B------:R0:W-:Y:S01]  /*04d0*/  STS [R7+0x1c], R9 ;  /* 0x00001c0907007388 */ /* 0x0001e20000000800 */
[----:B------:R-:W-:Y:S05]  /*04e0*/  @P0 BRA `(.L_x_4) ;  /* 0xfffffffc00ac0947 */ /* 0x000fea000383ffff */
.L_x_3:
[----:B------:R-:W-:Y:S01]  /*04f0*/  IMAD.MOV.U32 R8, RZ, RZ, 0x40800000 ;  /* 0x40800000ff087424 */ /* 0x000fe200078e00ff */
[----:B------:R-:W-:Y:S06]  /*0500*/  @!P1 BRA `(.L_x_1) ;  /* 0x0000000000849947 */ /* 0x000fec0003800000 */
[----:B------:R-:W-:Y:S02]  /*0510*/  ISETP.GE.U32.AND P0, PT, R10, 0x4, PT ;  /* 0x000000040a00780c */ /* 0x000fe40003f06070 */
[----:B0-----:R-:W-:-:S04]  /*0520*/  LOP3.LUT R7, R19, 0x3, RZ, 0xc0, !PT ;  /* 0x0000000313077812 */ /* 0x001fc800078ec0ff */
[----:B------:R-:W-:-:S07]  /*0530*/  ISETP.NE.AND P1, PT, R7, RZ, PT ;  /* 0x000000ff0700720c */ /* 0x000fce0003f25270 */
[----:B------:R-:W-:Y:S06]  /*0540*/  @!P0 BRA `(.L_x_5) ;  /* 0x00000000002c8947 */ /* 0x000fec0003800000 */
[C---:B------:R-:W-:Y:S02]  /*0550*/  LEA R5, R4.reuse, UR5, 0x2 ;  /* 0x0000000504057c11 */ /* 0x040fe4000f8e10ff */
[C---:B------:R-:W-:Y:S01]  /*0560*/  LEA R6, R4.reuse, UR4, 0x2 ;  /* 0x0000000404067c11 */ /* 0x040fe2000f8e10ff */
[----:B------:R-:W-:Y:S02]  /*0570*/  VIADD R4, R4, 0x4 ;  /* 0x0000000404047836 */ /* 0x000fe40000000000 */
[----:B------:R0:W-:Y:S04]  /*0580*/  STS [R5], R9 ;  /* 0x0000000905007388 */ /* 0x0001e80000000800 */
[----:B------:R0:W-:Y:S04]  /*0590*/  STS [R6], R9 ;  /* 0x0000000906007388 */ /* 0x0001e80000000800 */
[----:B------:R0:W-:Y:S04]  /*05a0*/  STS [R5+0x4], R9 ;  /* 0x0000040905007388 */ /* 0x0001e80000000800 */
[----:B------:R0:W-:Y:S04]  /*05b0*/  STS [R6+0x4], R9 ;  /* 0x0000040906007388 */ /* 0x0001e80000000800 */
[----:B------:R0:W-:Y:S04]  /*05c0*/  STS [R5+0x8], R9 ;  /* 0x0000080905007388 */ /* 0x0001e80000000800 */
[----:B------:R0:W-:Y:S04]  /*05d0*/  STS [R6+0x8], R9 ;  /* 0x0000080906007388 */ /* 0x0001e80000000800 */
[----:B------:R0:W-:Y:S04]  /*05e0*/  STS [R5+0xc], R9 ;  /* 0x00000c0905007388 */ /* 0x0001e80000000800 */
[----:B------:R0:W-:Y:S02]  /*05f0*/  STS [R6+0xc], R9 ;  /* 0x00000c0906007388 */ /* 0x0001e40000000800 */
.L_x_5:
[----:B------:R-:W-:Y:S01]  /*0600*/  IMAD.MOV.U32 R8, RZ, RZ, 0x40800000 ;  /* 0x40800000ff087424 */ /* 0x000fe200078e00ff */
[----:B------:R-:W-:Y:S06]  /*0610*/  @!P1 BRA `(.L_x_1) ;  /* 0x0000000000409947 */ /* 0x000fec0003800000 */
[----:B------:R-:W-:Y:S02]  /*0620*/  ISETP.NE.AND P0, PT, R7, 0x1, PT ;  /* 0x000000010700780c */ /* 0x000fe40003f05270 */
[----:B0-----:R-:W-:-:S04]  /*0630*/  LOP3.LUT R5, R19, 0x1, RZ, 0xc0, !PT ;  /* 0x0000000113057812 */ /* 0x001fc800078ec0ff */
[----:B------:R-:W-:-:S07]  /*0640*/  ISETP.NE.U32.AND P1, PT, R5, 0x1, PT ;  /* 0x000000010500780c */ /* 0x000fce0003f25070 */
[----:B------:R-:W-:Y:S06]  /*0650*/  @!P0 BRA `(.L_x_6) ;  /* 0x00000000001c8947 */ /* 0x000fec0003800000 */
[C---:B------:R-:W-:Y:S02]  /*0660*/  LEA R6, R4.reuse, UR5, 0x2 ;  /* 0x0000000504067c11 */ /* 0x040fe4000f8e10ff */
[C---:B------:R-:W-:Y:S01]  /*0670*/  LEA R8, R4.reuse, UR4, 0x2 ;  /* 0x0000000404087c11 */ /* 0x040fe2000f8e10ff */
[----:B------:R-:W-:Y:S02]  /*0680*/  VIADD R4, R4, 0x2 ;  /* 0x0000000204047836 */ /* 0x000fe40000000000 */
[----:B------:R0:W-:Y:S04]  /*0690*/  STS [R6], R9 ;  /* 0x0000000906007388 */ /* 0x0001e80000000800 */
[----:B------:R0:W-:Y:S04]  /*06a0*/  STS [R8], R9 ;  /* 0x0000000908007388 */ /* 0x0001e80000000800 */
[----:B------:R0:W-:Y:S04]  /*06b0*/  STS [R6+0x4], R9 ;  /* 0x0000040906007388 */ /* 0x0001e80000000800 */
[----:B------:R0:W-:Y:S02]  /*06c0*/  STS [R8+0x4], R9 ;  /* 0x0000040908007388 */ /* 0x0001e40000000800 */
.L_x_6:
[C---:B------:R-:W-:Y:S01]  /*06d0*/  @!P1 LEA R5, R4.reuse, UR5, 0x2 ;  /* 0x0000000504059c11 */ /* 0x040fe2000f8e10ff */
[----:B0-----:R-:W-:Y:S01]  /*06e0*/  IMAD.MOV.U32 R8, RZ, RZ, 0x40800000 ;  /* 0x40800000ff087424 */ /* 0x001fe200078e00ff */
[----:B------:R-:W-:-:S03]  /*06f0*/  @!P1 LEA R4, R4, UR4, 0x2 ;  /* 0x0000000404049c11 */ /* 0x000fc6000f8e10ff */
[----:B------:R1:W-:Y:S04]  /*0700*/  @!P1 STS [R5], R9 ;  /* 0x0000000905009388 */ /* 0x0003e80000000800 */
[----:B------:R1:W-:Y:S02]  /*0710*/  @!P1 STS [R4], R9 ;  /* 0x0000000904009388 */ /* 0x0003e40000000800 */
.L_x_1:
[----:B------:R-:W-:Y:S05]  /*0720*/  BSYNC.RECONVERGENT B0 ;  /* 0x0000000000007941 */ /* 0x000fea0003800200 */
.L_x_0:
[----:B01----:R-:W0:Y:S08]  /*0730*/  LDC.64 R4, c[0x4][RZ] ;  /* 0x01000000ff047b82 */ /* 0x003e300000000a00 */
[----:B------:R-:W-:Y:S06]  /*0740*/  BAR.SYNC.DEFER_BLOCKING 0x0 ;  /* 0x0000000000007b1d */ /* 0x000fec0000010000 */
[----:B0-----:R-:W2:Y:S01]  /*0750*/  LDG.E R4, desc[UR14][R4.64] ;  /* 0x0000000e04047981 */ /* 0x001ea2000c1e1900 */
[----:B------:R-:W-:Y:S01]  /*0760*/  UMOV UR10, 0x1 ;  /* 0x00000001000a7882 */ /* 0x000fe20000000000 */
[----:B--2---:R-:W-:-:S13]  /*0770*/  FSETP.GTU.AND P0, PT, R4, RZ, PT ;  /* 0x000000ff0400720b */ /* 0x004fda0003f0c000 */
[----:B------:R-:W-:Y:S05]  /*0780*/  @!P0 BRA `(.L_x_7) ;  /* 0x0000007800f48947 */ /* 0x000fea0003800000 */
[----:B------:R-:W0:Y:S01]  /*0790*/  LDCU UR7, c[0x0][0x3a4] ;  /* 0x00007480ff0777ac */ /* 0x000e220008000800 */
[----:B------:R-:W1:Y:S01]  /*07a0*/  LDC.64 R28, c[0x0][0x3a8] ;  /* 0x0000ea00ff1c7b82 */ /* 0x000e620000000a00 */
[----:B------:R-:W2:Y:S01]  /*07b0*/  I2F.F64 R22, R19 ;  /* 0x0000001300167312 */ /* 0x000ea20000201c00 */
[C---:B------:R-:W-:Y:S01]  /*07c0*/  LOP3.LUT R12, R19.reuse, 0x3, RZ, 0xc0, !PT ;  /* 0x00000003130c7812 */ /* 0x040fe200078ec0ff */
[----:B------:R-:W-:Y:S01]  /*07d0*/  IMAD R10, R0, R19, RZ ;  /* 0x00000013000a7224 */ /* 0x000fe200078e02ff */
[C---:B------:R-:W-:Y:S01]  /*07e0*/  LOP3.LUT R13, R19.reuse, 0xf, RZ, 0xc0, !PT ;  /* 0x0000000f130d7812 */ /* 0x040fe200078ec0ff */
[C---:B------:R-:W-:Y:S01]  /*07f0*/  VIADD R11, R19.reuse, 0xffffffff ;  /* 0xffffffff130b7836 */ /* 0x040fe20000000000 */
[C---:B------:R-:W-:Y:S01]  /*0800*/  LOP3.LUT R14, R19.reuse, 0x7, RZ, 0xc0, !PT ;  /* 0x00000007130e7812 */ /* 0x040fe200078ec0ff */
[----:B------:R-:W-:Y:S01]  /*0810*/  UMOV UR10, 0x1 ;  /* 0x00000001000a7882 */ /* 0x000fe20000000000 */
[----:B------:R-:W-:Y:S01]  /*0820*/  LEA R9, R19, UR4, 0x2 ;  /* 0x0000000413097c11 */ /* 0x000fe2000f8e10ff */
[----:B------:R-:W-:Y:S01]  /*0830*/  VIADD R20, R13, 0xffffffff ;  /* 0xffffffff0d147836 */ /* 0x000fe20000000000 */
[C---:B------:R-:W-:Y:S01]  /*0840*/  LOP3.LUT R15, R19.reuse, 0x7ffffffc, RZ, 0xc0, !PT ;  /* 0x7ffffffc130f7812 */ /* 0x040fe200078ec0ff */
[----:B------:R-:W-:Y:S01]  /*0850*/  VIADD R21, R14, 0xffffffff ;  /* 0xffffffff0e157836 */ /* 0x000fe20000000000 */
[----:B------:R-:W-:-:S02]  /*0860*/  LOP3.LUT R16, R19, 0x1, RZ, 0xc0, !PT ;  /* 0x0000000113107812 */ /* 0x000fc400078ec0ff */
[C---:B------:R-:W-:Y:S01]  /*0870*/  LOP3.LUT R17, R19.reuse, 0x7ffffff0, RZ, 0xc0, !PT ;  /* 0x7ffffff013117812 */ /* 0x040fe200078ec0ff */
[----:B--2---:R-:W-:Y:S01]  /*0880*/  DADD R22, R22, R22 ;  /* 0x0000000016167229 */ /* 0x004fe20000000016 */
[----:B0-----:R-:W-:Y:S01]  /*0890*/  UIADD3 UR5, UPT, UPT, UR7, -0x1, URZ ;  /* 0xffffffff07057890 */ /* 0x001fe2000fffe0ff */
[----:B------:R-:W-:Y:S01]  /*08a0*/  LOP3.LUT R18, R19, 0x7ffffff8, RZ, 0xc0, !PT ;  /* 0x7ffffff813127812 */ /* 0x000fe200078ec0ff */
[----:B------:R-:W-:Y:S01]  /*08b0*/  UIADD3 UR13, UPT, UPT, UR7, -0x2, URZ ;  /* 0xfffffffe070d7890 */ /* 0x000fe2000fffe0ff */
[----:B------:R-:W-:Y:S01]  /*08c0*/  VIADD R19, R12, 0xffffffff ;  /* 0xffffffff0c137836 */ /* 0x000fe20000000000 */
[----:B------:R-:W-:Y:S02]  /*08d0*/  UIADD3 UR6, UPT, UPT, UR7, 0xf, URZ ;  /* 0x0000000f07067890 */ /* 0x000fe4000fffe0ff */
[----:B------:R-:W-:Y:S01]  /*08e0*/  UIADD3 UR7, UPT, UPT, UR7, 0x7, URZ ;  /* 0x0000000707077890 */ /* 0x000fe2000fffe0ff */
[----:B-1----:R-:W-:Y:S01]  /*08f0*/  IMAD.WIDE R28, R0, 0x8, R28 ;  /* 0x00000008001c7825 */ /* 0x002fe200078e021c */
[----:B------:R-:W-:-:S02]  /*0900*/  ULOP3.LUT UR8, UR6, 0xf, URZ, 0xc0, !UPT ;  /* 0x0000000f06087892 */ /* 0x000fc4000f8ec0ff */
[----:B------:R-:W-:Y:S02]  /*0910*/  ULOP3.LUT UR9, UR7, 0x7, URZ, 0xc0, !UPT ;  /* 0x0000000707097892 */ /* 0x000fe4000f8ec0ff */
[----:B------:R-:W-:Y:S02]  /*0920*/  ULOP3.LUT UR16, UR5, 0xf, URZ, 0xc0, !UPT ;  /* 0x0000000f05107892 */ /* 0x000fe4000f8ec0ff */
[----:B------:R-:W-:Y:S02]  /*0930*/  ULOP3.LUT UR5, UR5, 0xfffffff0, URZ, 0xc0, !UPT ;  /* 0xfffffff005057892 */ /* 0x000fe4000f8ec0ff */
[----:B------:R-:W-:Y:S02]  /*0940*/  ULOP3.LUT UR6, UR6, 0x7, URZ, 0xc0, !UPT ;  /* 0x0000000706067892 */ /* 0x000fe4000f8ec0ff */
[----:B------:R-:W-:Y:S02]  /*0950*/  ULOP3.LUT UR7, UR7, 0x3, URZ, 0xc0, !UPT ;  /* 0x0000000307077892 */ /* 0x000fe4000f8ec0ff */
[----:B------:R-:W-:-:S02]  /*0960*/  UIADD3 UR8, UPT, UPT, UR8, -0x1, URZ ;  /* 0xffffffff08087890 */ /* 0x000fc4000fffe0ff */
[----:B------:R-:W-:-:S12]  /*0970*/  UIADD3 UR9, UPT, UPT, UR9, -0x1, URZ ;  /* 0xffffffff09097890 */ /* 0x000fd8000fffe0ff */
.L_x_161:
[----:B------:R-:W0:Y:S01]  /*0980*/  LDCU UR11, c[0x0][0x3a0] ;  /* 0x00007400ff0b77ac */ /* 0x000e220008000800 */
[----:B-1----:R-:W-:Y:S01]  /*0990*/  IMAD.MOV.U32 R24, RZ, RZ, RZ ;  /* 0x000000ffff187224 */ /* 0x002fe200078e00ff */
[----:B0-----:R-:W-:-:S09]  /*09a0*/  UISETP.GE.AND UP0, UPT, UR11, 0x1, UPT ;  /* 0x000000010b00788c */ /* 0x001fd2000bf06270 */
[----:B---34-:R-:W-:Y:S05]  /*09b0*/  BRA.U !UP0, `(.L_x_8) ;  /* 0x0000002908307547 */ /* 0x018fea000b800000 */
[----:B------:R-:W-:Y:S01]  /*09c0*/  ISETP.GE.U32.AND P0, PT, R11, 0x3, PT ;  /* 0x000000030b00780c */ /* 0x000fe20003f06070 */
[----:B------:R-:W-:Y:S01]  /*09d0*/  BSSY.RECONVERGENT B2, `(.L_x_9) ;  /* 0x00000f6000027945 */ /* 0x000fe20003800200 */
[----:B------:R-:W-:-:S11]  /*09e0*/  IMAD.MOV.U32 R33, RZ, RZ, RZ ;  /* 0x000000ffff217224 */ /* 0x000fd600078e00ff */
[----:B------:R-:W-:Y:S05]  /*09f0*/  @!P0 BRA `(.L_x_10) ;  /* 0x0000000c00cc8947 */ /* 0x000fea0003800000 */
[----:B------:R-:W0:Y:S01]  /*0a00*/  S2UR UR12, SR_CgaCtaId ;  /* 0x00000000000c79c3 */ /* 0x000e220000008800 */
[----:B------:R-:W-:Y:S01]  /*0a10*/  UMOV UR11, 0x400 ;  /* 0x00000400000b7882 */ /* 0x000fe20000000000 */
[----:B------:R-:W-:Y:S01]  /*0a20*/  BSSY.RECONVERGENT B3, `(.L_x_11) ;  /* 0x00000ef000037945 */ /* 0x000fe20003800200 */
[----:B------:R-:W-:Y:S02]  /*0a30*/  IMAD.MOV R36, RZ, RZ, -R15 ;  /* 0x000000ffff247224 */ /* 0x000fe400078e0a0f */
[----:B------:R-:W-:Y:S01]  /*0a40*/  IMAD.MOV.U32 R37, RZ, RZ, R10 ;  /* 0x000000ffff257224 */ /* 0x000fe200078e000a */
[----:B0-----:R-:W-:-:S06]  /*0a50*/  ULEA UR11, UR12, UR11, 0x18 ;  /* 0x0000000b0c0b7291 */ /* 0x001fcc000f8ec0ff */
[----:B------:R-:W-:-:S07]  /*0a60*/  IMAD.U32 R38, RZ, RZ, UR11 ;  /* 0x0000000bff267e24 */ /* 0x000fce000f8e00ff */
.L_x_20:
[----:B------:R-:W0:Y:S01]  /*0a70*/  LDC R39, c[0x0][0x3a0] ;  /* 0x0000e800ff277b82 */ /* 0x000e220000000800 */
[----:B-1----:R-:W-:Y:S01]  /*0a80*/  LDS.128 R4, [R38] ;  /* 0x0000000026047984 */ /* 0x002fe20000000c00 */
[----:B------:R-:W-:Y:S01]  /*0a90*/  BSSY.RECONVERGENT B4, `(.L_x_12) ;  /* 0x0000013000047945 */ /* 0x000fe20003800200 */
[----:B0-----:R-:W-:-:S05]  /*0aa0*/  IMAD R39, R39, 0x4, R38 ;  /* 0x0000000427277824 */ /* 0x001fca00078e0226 */
[----:B------:R-:W0:Y:S02]  /*0ab0*/  LDS R25, [R39] ;  /* 0x0000000027197984 */ /* 0x000e240000000800 */
[----:B0-----:R-:W-:Y:S02]  /*0ac0*/  FADD R31, R4, R25 ;  /* 0x00000019041f7221 */ /* 0x001fe40000000000 */
[----:B------:R-:W0:Y:S02]  /*0ad0*/  LDC.64 R24, c[0x0][0x3b0] ;  /* 0x0000ec00ff187b82 */ /* 0x000e240000000a00 */
[----:B------:R-:W1:Y:S08]  /*0ae0*/  MUFU.RCP R26, R31 ;  /* 0x0000001f001a7308 */ /* 0x000e700000001000 */
[----:B------:R-:W2:Y:S01]  /*0af0*/  FCHK P0, R4, R31 ;  /* 0x0000001f04007302 */ /* 0x000ea20000000000 */
[----:B-1----:R-:W-:-:S04]  /*0b00*/  FFMA R27, -R31, R26, 1 ;  /* 0x3f8000001f1b7423 */ /* 0x002fc8000000011a */
[----:B------:R-:W-:Y:S01]  /*0b10*/  FFMA R27, R26, R27, R26 ;  /* 0x0000001b1a1b7223 */ /* 0x000fe2000000001a */
[----:B0-----:R-:W-:-:S04]  /*0b20*/  IMAD.WIDE R24, R37, 0x4, R24 ;  /* 0x0000000425187825 */ /* 0x001fc800078e0218 */
[----:B------:R-:W-:-:S04]  /*0b30*/  FFMA R40, R4, R27, RZ ;  /* 0x0000001b04287223 */ /* 0x000fc800000000ff */
[----:B------:R-:W-:-:S04]  /*0b40*/  FFMA R26, -R31, R40, R4 ;  /* 0x000000281f1a7223 */ /* 0x000fc80000000104 */
[----:B------:R-:W-:Y:S01]  /*0b50*/  FFMA R40, R27, R26, R40 ;  /* 0x0000001a1b287223 */ /* 0x000fe20000000028 */
[----:B--2---:R-:W-:Y:S06]  /*0b60*/  @!P0 BRA `(.L_x_13) ;  /* 0x0000000000148947 */ /* 0x004fec0003800000 */
[----:B------:R-:W-:Y:S01]  /*0b70*/  IMAD.MOV.U32 R27, RZ, RZ, R4 ;  /* 0x000000ffff1b7224 */ /* 0x000fe200078e0004 */
[----:B------:R-:W-:Y:S01]  /*0b80*/  MOV R35, 0xbb0 ;  /* 0x00000bb000237802 */ /* 0x000fe20000000f00 */
[----:B------:R-:W-:-:S07]  /*0b90*/  IMAD.MOV.U32 R26, RZ, RZ, R31 ;  /* 0x000000ffff1a7224 */ /* 0x000fce00078e001f */
[----:B------:R-:W-:Y:S05]  /*0ba0*/  CALL.REL.NOINC `($__internal_3_$__cuda_sm3x_div_rn_noftz_f32_slowpath) ;  /* 0x0000008000f47944 */ /* 0x000fea0003c00000 */
[----:B------:R-:W-:-:S07]  /*0bb0*/  IMAD.MOV.U32 R40, RZ, RZ, R30 ;  /* 0x000000ffff287224 */ /* 0x000fce00078e001e */
.L_x_13:
[----:B------:R-:W-:Y:S05]  /*0bc0*/  BSYNC.RECONVERGENT B4 ;  /* 0x0000000000047941 */ /* 0x000fea0003800200 */
.L_x_12:
[----:B------:R-:W2:Y:S01]  /*0bd0*/  LDG.E.64 R34, desc[UR14][R28.64] ;  /* 0x0000000e1c227981 */ /* 0x000ea2000c1e1b00 */
[----:B------:R-:W-:Y:S01]  /*0be0*/  F2F.F64.F32 R40, R40 ;  /* 0x0000002800287310 */ /* 0x000fe20000201800 */
[----:B------:R-:W-:Y:S01]  /*0bf0*/  UMOV UR18, 0x200000 ;  /* 0x0020000000127882 */ /* 0x000fe20000000000 */
[----:B------:R-:W-:Y:S01]  /*0c00*/  UMOV UR19, 0x3e000000 ;  /* 0x3e00000000137882 */ /* 0x000fe20000000000 */
[----:B------:R-:W-:Y:S01]  /*0c10*/  BSSY.RECONVERGENT B4, `(.L_x_14) ;  /* 0x0000033000047945 */ /* 0x000fe20003800200 */
[C---:B--2---:R-:W-:Y:S01]  /*0c20*/  IMAD.WIDE.U32 R30, R35.reuse, 0x1fe3fb79, RZ ;  /* 0x1fe3fb79231e7825 */ /* 0x044fe200078e00ff */
[----:B------:R-:W-:-:S03]  /*0c30*/  ISETP.LT.AND P1, PT, R35, RZ, PT ;  /* 0x000000ff2300720c */ /* 0x000fc60003f21270 */
[----:B------:R-:W-:-:S04]  /*0c40*/  IMAD.WIDE.U32 R32, R34, 0x1fe3fb79, RZ ;  /* 0x1fe3fb7922207825 */ /* 0x000fc800078e00ff */
[----:B------:R-:W-:-:S04]  /*0c50*/  IMAD.WIDE.U32 R30, P0, R34, 0x41a705af, R30 ;  /* 0x41a705af221e7825 */ /* 0x000fc8000780001e */
[----:B------:R-:W-:Y:S01]  /*0c60*/  IMAD.X R27, RZ, RZ, RZ, P0 ;  /* 0x000000ffff1b7224 */ /* 0x000fe200000e06ff */
[----:B------:R-:W-:Y:S01]  /*0c70*/  IADD3 RZ, P0, PT, R33, R30, RZ ;  /* 0x0000001e21ff7210 */ /* 0x000fe20007f1e0ff */
[----:B------:R-:W-:-:S04]  /*0c80*/  IMAD.MOV.U32 R26, RZ, RZ, R31 ;  /* 0x000000ffff1a7224 */ /* 0x000fc800078e001f */
[----:B------:R-:W-:-:S03]  /*0c90*/  IMAD.WIDE.U32.X R26, R35, 0x41a705af, R26, P0 ;  /* 0x41a705af231a7825 */ /* 0x000fc600000e041a */
[----:B------:R-:W-:-:S04]  /*0ca0*/  IADD3 R31, P0, PT, R26, -0x1fe3fb79, RZ ;  /* 0xe01c04871a1f7810 */ /* 0x000fc80007f1e0ff */
[----:B------:R-:W-:Y:S02]  /*0cb0*/  IADD3.X R33, PT, PT, R27, -0x41a705b0, RZ, P0, !PT ;  /* 0xbe58fa501b217810 */ /* 0x000fe400007fe4ff */
[----:B------:R-:W-:Y:S02]  /*0cc0*/  SEL R31, R31, R26, P1 ;  /* 0x0000001a1f1f7207 */ /* 0x000fe40000800000 */
[----:B------:R-:W-:-:S04]  /*0cd0*/  SEL R4, R33, R27, P1 ;  /* 0x0000001b21047207 */ /* 0x000fc80000800000 */
[----:B------:R-:W-:-:S04]  /*0ce0*/  SHF.R.S64 R31, R31, 0xf, R4 ;  /* 0x0000000f1f1f7819 */ /* 0x000fc80000001004 */
[----:B------:R-:W-:-:S04]  /*0cf0*/  LEA.HI R31, P0, R4, R31, RZ, 0x1 ;  /* 0x0000001f041f7211 */ /* 0x000fc800078108ff */
[----:B------:R-:W-:Y:S01]  /*0d00*/  LEA.HI.X.SX32 R4, R4, RZ, 0x11, P0 ;  /* 0x000000ff04047211 */ /* 0x000fe200000f8eff */
[----:B------:R-:W-:-:S04]  /*0d10*/  IMAD.WIDE.U32 R34, R31, -0x1f31d, R34 ;  /* 0xfffe0ce31f227825 */ /* 0x000fc800078e0022 */
[----:B------:R-:W-:-:S04]  /*0d20*/  IMAD.WIDE.U32 R26, R31, -0xb14, RZ ;  /* 0xfffff4ec1f1a7825 */ /* 0x000fc800078e00ff */
[C---:B------:R-:W-:Y:S02]  /*0d30*/  IMAD R32, R4.reuse, -0xb14, RZ ;  /* 0xfffff4ec04207824 */ /* 0x040fe400078e02ff */
[----:B------:R-:W-:Y:S02]  /*0d40*/  IMAD R30, R4, -0x1f31d, RZ ;  /* 0xfffe0ce3041e7824 */ /* 0x000fe400078e02ff */
[----:B------:R-:W0:Y:S01]  /*0d50*/  LDS R4, [R39+0x4] ;  /* 0x0000040027047984 */ /* 0x000e220000000800 */
[-C--:B------:R-:W-:Y:S02]  /*0d60*/  IADD3 R27, PT, PT, R27, -R31.reuse, R32 ;  /* 0x8000001f1b1b7210 */ /* 0x080fe40007ffe020 */
[----:B------:R-:W-:Y:S01]  /*0d70*/  IADD3 R30, PT, PT, R35, -R31, R30 ;  /* 0x8000001f231e7210 */ /* 0x000fe20007ffe01e */
[----:B------:R-:W-:-:S04]  /*0d80*/  IMAD.WIDE.U32 R26, R34, 0x41a7, R26 ;  /* 0x000041a7221a7825 */ /* 0x000fc800078e001a */
[----:B------:R-:W-:-:S04]  /*0d90*/  IMAD R31, R30, 0x41a7, RZ ;  /* 0x000041a71e1f7824 */ /* 0x000fc800078e02ff */
[----:B------:R-:W-:Y:S01]  /*0da0*/  IMAD.IADD R32, R27, 0x1, R31 ;  /* 0x000000011b207824 */ /* 0x000fe200078e021f */
[----:B------:R-:W-:-:S04]  /*0db0*/  IADD3 R31, P1, PT, R26, 0x7fffffff, RZ ;  /* 0x7fffffff1a1f7810 */ /* 0x000fc80007f3e0ff */
[----:B------:R-:W-:Y:S01]  /*0dc0*/  ISETP.GE.AND P0, PT, R32, RZ, PT ;  /* 0x000000ff2000720c */ /* 0x000fe20003f06270 */
[----:B------:R-:W-:-:S03]  /*0dd0*/  IMAD.X R27, RZ, RZ, R32, P1 ;  /* 0x000000ffff1b7224 */ /* 0x000fc600008e0620 */
[----:B------:R-:W-:Y:S02]  /*0de0*/  SEL R30, R31, R26, !P0 ;  /* 0x0000001a1f1e7207 */ /* 0x000fe40004000000 */
[----:B------:R-:W-:-:S04]  /*0df0*/  SEL R31, R27, R32, !P0 ;  /* 0x000000201b1f7207 */ /* 0x000fc80004000000 */
[----:B------:R-:W1:Y:S01]  /*0e00*/  I2F.F64.S64 R26, R30 ;  /* 0x0000001e001a7312 */ /* 0x000e620000301c00 */
[----:B------:R2:W-:Y:S01]  /*0e10*/  STG.E.64 desc[UR14][R28.64], R30 ;  /* 0x0000001e1c007986 */ /* 0x0005e2000c101b0e */
[----:B0-----:R-:W-:Y:S01]  /*0e20*/  FADD R4, R5, R4 ;  /* 0x0000000405047221 */ /* 0x001fe20000000000 */
[----:B-1----:R-:W-:-:S05]  /*0e30*/  DMUL R26, R26, UR18 ;  /* 0x000000121a1a7c28 */ /* 0x002fca0008000000 */
[----:B------:R-:W0:Y:S03]  /*0e40*/  MUFU.RCP R33, R4 ;  /* 0x0000000400217308 */ /* 0x000e260000001000 */
[----:B------:R-:W-:-:S06]  /*0e50*/  DSETP.GEU.AND P0, PT, R26, R40, PT ;  /* 0x000000281a00722a */ /* 0x000fcc0003f0e000 */
[----:B------:R-:W-:Y:S01]  /*0e60*/  SEL R27, RZ, 0x1, !P0 ;  /* 0x00000001ff1b7807 */ /* 0x000fe20004000000 */
[----:B0-----:R-:W-:-:S04]  /*0e70*/  FFMA R26, -R4, R33, 1 ;  /* 0x3f800000041a7423 */ /* 0x001fc80000000121 */
[----:B------:R2:W-:Y:S02]  /*0e80*/  STG.E desc[UR14][R24.64], R27 ;  /* 0x0000001b18007986 */ /* 0x0005e4000c10190e */
[----:B------:R-:W0:Y:S01]  /*0e90*/  FCHK P0, R5, R4 ;  /* 0x0000000405007302 */ /* 0x000e220000000000 */
[----:B------:R-:W-:-:S04]  /*0ea0*/  FFMA R26, R33, R26, R33 ;  /* 0x0000001a211a7223 */ /* 0x000fc80000000021 */
[----:B------:R-:W-:-:S04]  /*0eb0*/  FFMA R33, R5, R26, RZ ;  /* 0x0000001a05217223 */ /* 0x000fc800000000ff */
[----:B------:R-:W-:-:S04]  /*0ec0*/  FFMA R34, -R4, R33, R5 ;  /* 0x0000002104227223 */ /* 0x000fc80000000105 */
[----:B------:R-:W-:Y:S01]  /*0ed0*/  FFMA R34, R26, R34, R33 ;  /* 0x000000221a227223 */ /* 0x000fe20000000021 */
[----:B0-2---:R-:W-:Y:S06]  /*0ee0*/  @!P0 BRA `(.L_x_15) ;  /* 0x0000000000148947 */ /* 0x005fec0003800000 */
[----:B------:R-:W-:Y:S01]  /*0ef0*/  IMAD.MOV.U32 R27, RZ, RZ, R5 ;  /* 0x000000ffff1b7224 */ /* 0x000fe200078e0005 */
[----:B------:R-:W-:Y:S01]  /*0f00*/  MOV R35, 0xf30 ;  /* 0x00000f3000237802 */ /* 0x000fe20000000f00 */
[----:B------:R-:W-:-:S07]  /*0f10*/  IMAD.MOV.U32 R26, RZ, RZ, R4 ;  /* 0x000000ffff1a7224 */ /* 0x000fce00078e0004 */
[----:B------:R-:W-:Y:S05]  /*0f20*/  CALL.REL.NOINC `($__internal_3_$__cuda_sm3x_div_rn_noftz_f32_slowpath) ;  /* 0x0000008000147944 */ /* 0x000fea0003c00000 */
[----:B------:R-:W-:-:S07]  /*0f30*/  IMAD.MOV.U32 R34, RZ, RZ, R30 ;  /* 0x000000ffff227224 */ /* 0x000fce00078e001e */
.L_x_15:
[----:B------:R-:W-:Y:S05]  /*0f40*/  BSYNC.RECONVERGENT B4 ;  /* 0x0000000000047941 */ /* 0x000fea0003800200 */
.L_x_14:
        /* <DEDUP_REMOVED lines=16> */
[----:B------:R-:W-:Y:S02]  /*1050*/  SEL R4, R31, R5, P1 ;  /* 0x000000051f047207 */ /* 0x000fe40000800000 */
[----:B------:R-:W0:Y:S02]  /*1060*/  LDS R31, [R39+0x8] ;  /* 0x00000800271f7984 */ /* 0x000e240000000800 */
[----:B------:R-:W-:-:S04]  /*1070*/  SHF.R.S64 R27, R27, 0xf, R4 ;  /* 0x0000000f1b1b7819 */ /* 0x000fc80000001004 */
[----:B------:R-:W-:-:S04]  /*1080*/  LEA.HI R27, P0, R4, R27, RZ, 0x1 ;  /* 0x0000001b041b7211 */ /* 0x000fc800078108ff */
[----:B------:R-:W-:Y:S01]  /*1090*/  LEA.HI.X.SX32 R26, R4, RZ, 0x11, P0 ;  /* 0x000000ff041a7211 */ /* 0x000fe200000f8eff */
[----:B------:R-:W-:-:S04]  /*10a0*/  IMAD.WIDE.U32 R32, R27, -0x1f31d, R32 ;  /* 0xfffe0ce31b207825 */ /* 0x000fc800078e0020 */
[----:B------:R-:W-:Y:S02]  /*10b0*/  IMAD R30, R26, -0xb14, RZ ;  /* 0xfffff4ec1a1e7824 */ /* 0x000fe400078e02ff */
[----:B------:R-:W-:-:S04]  /*10c0*/  IMAD.WIDE.U32 R4, R27, -0xb14, RZ ;  /* 0xfffff4ec1b047825 */ /* 0x000fc800078e00ff */
[----:B------:R-:W-:Y:S01]  /*10d0*/  IMAD R26, R26, -0x1f31d, RZ ;  /* 0xfffe0ce31a1a7824 */ /* 0x000fe200078e02ff */
[----:B------:R-:W-:-:S04]  /*10e0*/  IADD3 R5, PT, PT, R5, -R27, R30 ;  /* 0x8000001b05057210 */ /* 0x000fc80007ffe01e */
[----:B------:R-:W-:Y:S01]  /*10f0*/  IADD3 R26, PT, PT, R33, -R27, R26 ;  /* 0x8000001b211a7210 */ /* 0x000fe20007ffe01a */
[----:B------:R-:W-:-:S04]  /*1100*/  IMAD.WIDE.U32 R4, R32, 0x41a7, R4 ;  /* 0x000041a720047825 */ /* 0x000fc800078e0004 */
[----:B------:R-:W-:-:S04]  /*1110*/  IMAD R27, R26, 0x41a7, RZ ;  /* 0x000041a71a1b7824 */ /* 0x000fc800078e02ff */
[----:B------:R-:W-:Y:S01]  /*1120*/  IMAD.IADD R30, R5, 0x1, R27 ;  /* 0x00000001051e7824 */ /* 0x000fe200078e021b */
[----:B------:R-:W-:-:S04]  /*1130*/  IADD3 R27, P1, PT, R4, 0x7fffffff, RZ ;  /* 0x7fffffff041b7810 */ /* 0x000fc80007f3e0ff */
[----:B------:R-:W-:Y:S01]  /*1140*/  ISETP.GE.AND P0, PT, R30, RZ, PT ;  /* 0x000000ff1e00720c */ /* 0x000fe20003f06270 */
[----:B------:R-:W-:Y:S02]  /*1150*/  IMAD.X R5, RZ, RZ, R30, P1 ;  /* 0x000000ffff057224 */ /* 0x000fe400008e061e */
[----:B0-----:R-:W-:Y:S01]  /*1160*/  FADD R31, R6, R31 ;  /* 0x0000001f061f7221 */ /* 0x001fe20000000000 */
[----:B------:R-:W-:Y:S02]  /*1170*/  SEL R26, R27, R4, !P0 ;  /* 0x000000041b1a7207 */ /* 0x000fe40004000000 */
[----:B------:R-:W-:Y:S02]  /*1180*/  SEL R27, R5, R30, !P0 ;  /* 0x0000001e051b7207 */ /* 0x000fe40004000000 */
[----:B------:R-:W0:Y:S03]  /*1190*/  MUFU.RCP R30, R31 ;  /* 0x0000001f001e7308 */ /* 0x000e260000001000 */
[----:B------:R1:W-:Y:S05]  /*11a0*/  STG.E.64 desc[UR14][R28.64], R26 ;  /* 0x0000001a1c007986 */ /* 0x0003ea000c101b0e */
[----:B------:R-:W2:Y:S01]  /*11b0*/  I2F.F64.S64 R4, R26 ;  /* 0x0000001a00047312 */ /* 0x000ea20000301c00 */
[----:B0-----:R-:W-:-:S04]  /*11c0*/  FFMA R33, -R31, R30, 1 ;  /* 0x3f8000001f217423 */ /* 0x001fc8000000011e */
[----:B------:R-:W-:Y:S01]  /*11d0*/  FFMA R33, R30, R33, R30 ;  /* 0x000000211e217223 */ /* 0x000fe2000000001e */
[----:B--2---:R-:W-:-:S08]  /*11e0*/  DMUL R4, R4, UR18 ;  /* 0x0000001204047c28 */ /* 0x004fd00008000000 */
[----:B------:R-:W-:Y:S01]  /*11f0*/  DSETP.GEU.AND P0, PT, R4, R34, PT ;  /* 0x000000220400722a */ /* 0x000fe20003f0e000 */
[----:B------:R-:W-:-:S05]  /*1200*/  FFMA R34, R6, R33, RZ ;  /* 0x0000002106227223 */ /* 0x000fca00000000ff */
[----:B------:R-:W-:Y:S01]  /*1210*/  SEL R5, RZ, 0x1, !P0 ;  /* 0x00000001ff057807 */ /* 0x000fe20004000000 */
[----:B------:R-:W-:-:S04]  /*1220*/  FFMA R4, -R31, R34, R6 ;  /* 0x000000221f047223 */ /* 0x000fc80000000106 */
[----:B------:R1:W-:Y:S01]  /*1230*/  STG.E desc[UR14][R24.64+0x4], R5 ;  /* 0x0000040518007986 */ /* 0x0003e2000c10190e */
[----:B------:R-:W-:Y:S01]  /*1240*/  FFMA R34, R33, R4, R34 ;  /* 0x0000000421227223 */ /* 0x000fe20000000022 */
[----:B------:R-:W0:Y:S02]  /*1250*/  FCHK P0, R6, R31 ;  /* 0x0000001f06007302 */ /* 0x000e240000000000 */
[----:B01----:R-:W-:Y:S05]  /*1260*/  @!P0 BRA `(.L_x_17) ;  /* 0x0000000000148947 */ /* 0x003fea0003800000 */
[----:B------:R-:W-:Y:S01]  /*1270*/  IMAD.MOV.U32 R27, RZ, RZ, R6 ;  /* 0x000000ffff1b7224 */ /* 0x000fe200078e0006 */
[----:B------:R-:W-:Y:S01]  /*1280*/  MOV R35, 0x12b0 ;  /* 0x000012b000237802 */ /* 0x000fe20000000f00 */
[----:B------:R-:W-:-:S07]  /*1290*/  IMAD.MOV.U32 R26, RZ, RZ, R31 ;  /* 0x000000ffff1a7224 */ /* 0x000fce00078e001f */
[----:B------:R-:W-:Y:S05]  /*12a0*/  CALL.REL.NOINC `($__internal_3_$__cuda_sm3x_div_rn_noftz_f32_slowpath) ;  /* 0x0000007c00347944 */ /* 0x000fea0003c00000 */
[----:B------:R-:W-:-:S07]  /*12b0*/  IMAD.MOV.U32 R34, RZ, RZ, R30 ;  /* 0x000000ffff227224 */ /* 0x000fce00078e001e */
.L_x_17:
[----:B------:R-:W-:Y:S05]  /*12c0*/  BSYNC.RECONVERGENT B4 ;  /* 0x0000000000047941 */ /* 0x000fea0003800200 */
.L_x_16:
        /* <DEDUP_REMOVED lines=55> */
.L_x_19:
[----:B------:R-:W-:Y:S05]  /*1640*/  BSYNC.RECONVERGENT B4 ;  /* 0x0000000000047941 */ /* 0x000fea0003800200 */
.L_x_18:
[----:B------:R-:W2:Y:S01]  /*1650*/  LDG.E.64 R30, desc[UR14][R28.64] ;  /* 0x0000000e1c1e7981 */ /* 0x000ea2000c1e1b00 */
[----:B------:R-:W-:Y:S01]  /*1660*/  F2F.F64.F32 R32, R32 ;  /* 0x0000002000207310 */ /* 0x000fe20000201800 */
[----:B------:R-:W-:Y:S01]  /*1670*/  UMOV UR18, 0x200000 ;  /* 0x0020000000127882 */ /* 0x000fe20000000000 */
[----:B------:R-:W-:Y:S01]  /*1680*/  UMOV UR19, 0x3e000000 ;  /* 0x3e00000000137882 */ /* 0x000fe20000000000 */
[----:B------:R-:W-:Y:S01]  /*1690*/  VIADD R36, R36, 0x4 ;  /* 0x0000000424247836 */ /* 0x000fe20000000000 */
[----:B------:R-:W-:Y:S01]  /*16a0*/  IADD3 R37, PT, PT, R37, 0x4, RZ ;  /* 0x0000000425257810 */ /* 0x000fe20007ffe0ff */
[----:B------:R-:W-:Y:S02]  /*16b0*/  VIADD R38, R38, 0x10 ;  /* 0x0000001026267836 */ /* 0x000fe40000000000 */
        /* <DEDUP_REMOVED lines=29> */
[----:B------:R-:W0:Y:S01]  /*1890*/  I2F.F64.S64 R4, R6 ;  /* 0x0000000600047312 */ /* 0x000e220000301c00 */
[----:B------:R1:W-:Y:S01]  /*18a0*/  STG.E.64 desc[UR14][R28.64], R6 ;  /* 0x000000061c007986 */ /* 0x0003e2000c101b0e */
[----:B0-----:R-:W-:-:S08]  /*18b0*/  DMUL R4, R4, UR18 ;  /* 0x0000001204047c28 */ /* 0x001fd00008000000 */
[----:B------:R-:W-:-:S06]  /*18c0*/  DSETP.GEU.AND P0, PT, R4, R32, PT ;  /* 0x000000200400722a */ /* 0x000fcc0003f0e000 */
[----:B------:R-:W-:Y:S02]  /*18d0*/  SEL R5, RZ, 0x1, !P0 ;  /* 0x00000001ff057807 */ /* 0x000fe40004000000 */
[----:B------:R-:W-:-:S03]  /*18e0*/  ISETP.NE.AND P0, PT, R36, RZ, PT ;  /* 0x000000ff2400720c */ /* 0x000fc60003f05270 */
[----:B------:R1:W-:Y:S10]  /*18f0*/  STG.E desc[UR14][R24.64+0xc], R5 ;  /* 0x00000c0518007986 */ /* 0x0003f4000c10190e */
[----:B------:R-:W-:Y:S05]  /*1900*/  @P0 BRA `(.L_x_20) ;  /* 0xfffffff000580947 */ /* 0x000fea000383ffff */
[----:B------:R-:W-:Y:S05]  /*1910*/  BSYNC.RECONVERGENT B3 ;  /* 0x0000000000037941 */ /* 0x000fea0003800200 */
.L_x_11:
[----:B------:R-:W-:-:S07]  /*1920*/  IMAD.MOV.U32 R33, RZ, RZ, R15 ;  /* 0x000000ffff217224 */ /* 0x000fce00078e000f */
.L_x_10:
[----:B------:R-:W-:Y:S05]  /*1930*/  BSYNC.RECONVERGENT B2 ;  /* 0x0000000000027941 */ /* 0x000fea0003800200 */
.L_x_9:
[----:B------:R-:W-:Y:S01]  /*1940*/  ISETP.NE.AND P2, PT, R12, RZ, PT ;  /* 0x000000ff0c00720c */ /* 0x000fe20003f45270 */
[----:B------:R-:W-:-:S12]  /*1950*/  BSSY.RECONVERGENT B2, `(.L_x_21) ;  /* 0x00000bf000027945 */ /* 0x000fd80003800200 */
[----:B------:R-:W-:Y:S05]  /*1960*/  @!P2 BRA `(.L_x_22) ;  /* 0x0000000800f4a947 */ /* 0x000fea0003800000 */
[----:B------:R-:W-:Y:S01]  /*1970*/  ISETP.NE.AND P0, PT, R19, RZ, PT ;  /* 0x000000ff1300720c */ /* 0x000fe20003f05270 */
[----:B------:R-:W-:-:S12]  /*1980*/  BSSY.RECONVERGENT B3, `(.L_x_23) ;  /* 0x000007a000037945 */ /* 0x000fd80003800200 */
[----:B------:R-:W-:Y:S05]  /*1990*/  @!P0 BRA `(.L_x_24) ;  /* 0x0000000400e08947 */ /* 0x000fea0003800000 */
[----:B------:R-:W0:Y:S01]  /*19a0*/  S2UR UR12, SR_CgaCtaId ;  /* 0x00000000000c79c3 */ /* 0x000e220000008800 */
[----:B------:R-:W-:Y:S01]  /*19b0*/  UMOV UR11, 0x400 ;  /* 0x00000400000b7882 */ /* 0x000fe20000000000 */
[----:B------:R-:W-:Y:S01]  /*19c0*/  LEA R32, R33, UR4, 0x2 ;  /* 0x0000000421207c11 */ /* 0x000fe2000f8e10ff */
[----:B------:R-:W-:Y:S01]  /*19d0*/  BSSY.RECONVERGENT B4, `(.L_x_25) ;  /* 0x0000011000047945 */ /* 0x000fe20003800200 */
[----:B------:R-:W-:-:S03]  /*19e0*/  IMAD.IADD R31, R10, 0x1, R33 ;  /* 0x000000010a1f7824 */ /* 0x000fc600078e0221 */
[----:B------:R-:W-:Y:S01]  /*19f0*/  LDS R4, [R32] ;  /* 0x0000000020047984 */ /* 0x000fe20000000800 */
[----:B0-----:R-:W-:-:S06]  /*1a00*/  ULEA UR11, UR12, UR11, 0x18 ;  /* 0x0000000b0c0b7291 */ /* 0x001fcc000f8ec0ff */
[----:B------:R-:W-:-:S05]  /*1a10*/  LEA R34, R33, UR11, 0x2 ;  /* 0x0000000b21227c11 */ /* 0x000fca000f8e10ff */
[----:B------:R-:W0:Y:S02]  /*1a20*/  LDS R27, [R34] ;  /* 0x00000000221b7984 */ /* 0x000e240000000800 */
[----:B0-----:R-:W-:-:S04]  /*1a30*/  FADD R26, R27, R4 ;  /* 0x000000041b1a7221 */ /* 0x001fc80000000000 */
[----:B------:R-:W1:Y:S08]  /*1a40*/  MUFU.RCP R4, R26 ;  /* 0x0000001a00047308 */ /* 0x000e700000001000 */
[----:B------:R-:W0:Y:S01]  /*1a50*/  FCHK P0, R27, R26 ;  /* 0x0000001a1b007302 */ /* 0x000e220000000000 */
[----:B-1----:R-:W-:-:S04]  /*1a60*/  FFMA R5, -R26, R4, 1 ;  /* 0x3f8000001a057423 */ /* 0x002fc80000000104 */
[----:B------:R-:W-:-:S04]  /*1a70*/  FFMA R4, R4, R5, R4 ;  /* 0x0000000504047223 */ /* 0x000fc80000000004 */
[----:B------:R-:W-:-:S04]  /*1a80*/  FFMA R5, R27, R4, RZ ;  /* 0x000000041b057223 */ /* 0x000fc800000000ff */
[----:B------:R-:W-:-:S04]  /*1a90*/  FFMA R30, -R26, R5, R27 ;  /* 0x000000051a1e7223 */ /* 0x000fc8000000011b */
[----:B------:R-:W-:Y:S01]  /*1aa0*/  FFMA R30, R4, R30, R5 ;  /* 0x0000001e041e7223 */ /* 0x000fe20000000005 */
[----:B0-----:R-:W-:Y:S06]  /*1ab0*/  @!P0 BRA `(.L_x_26) ;  /* 0x0000000000088947 */ /* 0x001fec0003800000 */
[----:B------:R-:W-:-:S07]  /*1ac0*/  MOV R35, 0x1ae0 ;  /* 0x00001ae000237802 */ /* 0x000fce0000000f00 */
[----:B------:R-:W-:Y:S05]  /*1ad0*/  CALL.REL.NOINC `($__internal_3_$__cuda_sm3x_div_rn_noftz_f32_slowpath) ;  /* 0x0000007400287944 */ /* 0x000fea0003c00000 */
.L_x_26:
[----:B------:R-:W-:Y:S05]  /*1ae0*/  BSYNC.RECONVERGENT B4 ;  /* 0x0000000000047941 */ /* 0x000fea0003800200 */
.L_x_25:
[----:B------:R-:W2:Y:S01]  /*1af0*/  LDG.E.64 R26, desc[UR14][R28.64] ;  /* 0x0000000e1c1a7981 */ /* 0x000ea2000c1e1b00 */
[----:B------:R-:W-:Y:S01]  /*1b00*/  UMOV UR18, 0x200000 ;  /* 0x0020000000127882 */ /* 0x000fe20000000000 */
[----:B------:R-:W-:Y:S01]  /*1b10*/  UMOV UR19, 0x3e000000 ;  /* 0x3e00000000137882 */ /* 0x000fe20000000000 */
[----:B------:R-:W-:Y:S01]  /*1b20*/  BSSY.RECONVERGENT B4, `(.L_x_27) ;  /* 0x0000037000047945 */ /* 0x000fe20003800200 */
[----:B------:R-:W-:Y:S04]  /*1b30*/  LDS R34, [R34+0x4] ;  /* 0x0000040022227984 */ /* 0x000fe80000000800 */
[----:B------:R-:W0:Y:S02]  /*1b40*/  LDS R35, [R32+0x4] ;  /* 0x0000040020237984 */ /* 0x000e240000000800 */
[----:B0-----:R-:W-:-:S04]  /*1b50*/  FADD R35, R34, R35 ;  /* 0x0000002322237221 */ /* 0x001fc80000000000 */
[----:B------:R-:W0:Y:S01]  /*1b60*/  MUFU.RCP R32, R35 ;  /* 0x0000002300207308 */ /* 0x000e220000001000 */
        /* <DEDUP_REMOVED lines=15> */
[----:B------:R-:W-:-:S04]  /*1c60*/  IMAD.WIDE.U32 R4, R7, -0xb14, RZ ;  /* 0xfffff4ec07047825 */ /* 0x000fc800078e00ff */
[----:B------:R-:W-:Y:S02]  /*1c70*/  IMAD R24, R6, -0xb14, RZ ;  /* 0xfffff4ec06187824 */ /* 0x000fe400078e02ff */
[----:B------:R-:W-:-:S03]  /*1c80*/  IMAD.WIDE.U32 R26, R7, -0x1f31d, R26 ;  /* 0xfffe0ce3071a7825 */ /* 0x000fc600078e001a */
[----:B------:R-:W-:Y:S01]  /*1c90*/  IADD3 R5, PT, PT, R5, -R7, R24 ;  /* 0x8000000705057210 */ /* 0x000fe20007ffe018 */
[----:B------:R-:W-:Y:S02]  /*1ca0*/  IMAD R6, R6, -0x1f31d, RZ ;  /* 0xfffe0ce306067824 */ /* 0x000fe400078e02ff */
[----:B------:R-:W-:-:S03]  /*1cb0*/  IMAD.WIDE.U32 R4, R26, 0x41a7, R4 ;  /* 0x000041a71a047825 */ /* 0x000fc600078e0004 */
[----:B------:R-:W-:-:S05]  /*1cc0*/  IADD3 R6, PT, PT, R27, -R7, R6 ;  /* 0x800000071b067210 */ /* 0x000fca0007ffe006 */
[----:B------:R-:W-:-:S04]  /*1cd0*/  IMAD R7, R6, 0x41a7, RZ ;  /* 0x000041a706077824 */ /* 0x000fc800078e02ff */
[----:B------:R-:W-:Y:S01]  /*1ce0*/  IMAD.IADD R24, R5, 0x1, R7 ;  /* 0x0000000105187824 */ /* 0x000fe200078e0207 */
[----:B------:R-:W-:-:S04]  /*1cf0*/  IADD3 R7, P1, PT, R4, 0x7fffffff, RZ ;  /* 0x7fffffff04077810 */ /* 0x000fc80007f3e0ff */
[----:B------:R-:W-:Y:S01]  /*1d00*/  ISETP.GE.AND P0, PT, R24, RZ, PT ;  /* 0x000000ff1800720c */ /* 0x000fe20003f06270 */
[----:B------:R-:W-:-:S03]  /*1d10*/  IMAD.X R5, RZ, RZ, R24, P1 ;  /* 0x000000ffff057224 */ /* 0x000fc600008e0618 */
[----:B------:R-:W-:Y:S02]  /*1d20*/  SEL R6, R7, R4, !P0 ;  /* 0x0000000407067207 */ /* 0x000fe40004000000 */
[----:B------:R-:W-:Y:S02]  /*1d30*/  SEL R7, R5, R24, !P0 ;  /* 0x0000001805077207 */ /* 0x000fe40004000000 */
[----:B------:R-:W1:Y:S01]  /*1d40*/  LDC.64 R24, c[0x0][0x3b0] ;  /* 0x0000ec00ff187b82 */ /* 0x000e620000000a00 */
[----:B------:R-:W-:Y:S02]  /*1d50*/  F2F.F64.F32 R4, R30 ;  /* 0x0000001e00047310 */ /* 0x000fe40000201800 */
[----:B------:R2:W-:Y:S06]  /*1d60*/  STG.E.64 desc[UR14][R28.64], R6 ;  /* 0x000000061c007986 */ /* 0x0005ec000c101b0e */
[----:B------:R-:W3:Y:S02]  /*1d70*/  I2F.F64.S64 R26, R6 ;  /* 0x00000006001a7312 */ /* 0x000ee40000301c00 */
[----:B---3--:R-:W-:-:S08]  /*1d80*/  DMUL R26, R26, UR18 ;  /* 0x000000121a1a7c28 */ /* 0x008fd00008000000 */
[----:B------:R-:W-:Y:S01]  /*1d90*/  DSETP.GEU.AND P0, PT, R26, R4, PT ;  /* 0x000000041a00722a */ /* 0x000fe20003f0e000 */
[----:B-1----:R-:W-:-:S04]  /*1da0*/  IMAD.WIDE R4, R31, 0x4, R24 ;  /* 0x000000041f047825 */ /* 0x002fc800078e0218 */
[----:B0-----:R-:W-:Y:S01]  /*1db0*/  FFMA R27, -R35, R32, 1 ;  /* 0x3f800000231b7423 */ /* 0x001fe20000000120 */
[----:B------:R-:W-:-:S03]  /*1dc0*/  SEL R25, RZ, 0x1, !P0 ;  /* 0x00000001ff197807 */ /* 0x000fc60004000000 */
[----:B------:R-:W-:Y:S02]  /*1dd0*/  FFMA R27, R32, R27, R32 ;  /* 0x0000001b201b7223 */ /* 0x000fe40000000020 */
[----:B------:R2:W-:Y:S02]  /*1de0*/  STG.E desc[UR14][R4.64], R25 ;  /* 0x0000001904007986 */ /* 0x0005e4000c10190e */
[----:B------:R-:W-:Y:S01]  /*1df0*/  FFMA R32, R34, R27, RZ ;  /* 0x0000001b22207223 */ /* 0x000fe200000000ff */
[----:B------:R-:W0:Y:S03]  /*1e00*/  FCHK P0, R34, R35 ;  /* 0x0000002322007302 */ /* 0x000e260000000000 */
        /* <DEDUP_REMOVED lines=8> */
.L_x_28:
[----:B------:R-:W-:Y:S05]  /*1e90*/  BSYNC.RECONVERGENT B4 ;  /* 0x0000000000047941 */ /* 0x000fea0003800200 */
.L_x_27:
[----:B------:R-:W2:Y:S01]  /*1ea0*/  LDG.E.64 R30, desc[UR14][R28.64] ;  /* 0x0000000e1c1e7981 */ /* 0x000ea2000c1e1b00 */
[----:B------:R-:W-:Y:S01]  /*1eb0*/  UMOV UR18, 0x200000 ;  /* 0x0020000000127882 */ /* 0x000fe20000000000 */
[----:B------:R-:W-:Y:S01]  /*1ec0*/  UMOV UR19, 0x3e000000 ;  /* 0x3e00000000137882 */ /* 0x000fe20000000000 */
        /* <DEDUP_REMOVED lines=29> */
[----:B------:R-:W-:Y:S02]  /*20a0*/  SEL R25, R7, R26, !P0 ;  /* 0x0000001a07197207 */ /* 0x000fe40004000000 */
[----:B------:R-:W-:Y:S03]  /*20b0*/  F2F.F64.F32 R26, R32 ;  /* 0x00000020001a7310 */ /* 0x000fe60000201800 */
[----:B------:R0:W-:Y:S05]  /*20c0*/  STG.E.64 desc[UR14][R28.64], R24 ;  /* 0x000000181c007986 */ /* 0x0001ea000c101b0e */
[----:B------:R-:W1:Y:S02]  /*20d0*/  I2F.F64.S64 R6, R24 ;  /* 0x0000001800067312 */ /* 0x000e640000301c00 */
[----:B-1----:R-:W-:-:S08]  /*20e0*/  DMUL R6, R6, UR18 ;  /* 0x0000001206067c28 */ /* 0x002fd00008000000 */
[----:B------:R-:W-:-:S06]  /*20f0*/  DSETP.GEU.AND P0, PT, R6, R26, PT ;  /* 0x0000001a0600722a */ /* 0x000fcc0003f0e000 */
[----:B------:R-:W-:-:S05]  /*2100*/  SEL R7, RZ, 0x1, !P0 ;  /* 0x00000001ff077807 */ /* 0x000fca0004000000 */
[----:B------:R0:W-:Y:S03]  /*2110*/  STG.E desc[UR14][R4.64+0x4], R7 ;  /* 0x0000040704007986 */ /* 0x0001e6000c10190e */
.L_x_24:
[----:B------:R-:W-:Y:S05]  /*2120*/  BSYNC.RECONVERGENT B3 ;  /* 0x0000000000037941 */ /* 0x000fea0003800200 */
.L_x_23:
[----:B------:R-:W-:-:S13]  /*2130*/  ISETP.NE.AND P0, PT, R16, RZ, PT ;  /* 0x000000ff1000720c */ /* 0x000fda0003f05270 */
[----:B------:R-:W-:Y:S05]  /*2140*/  @!P0 BRA `(.L_x_22) ;  /* 0x0000000000fc8947 */ /* 0x000fea0003800000 */
[----:B------:R-:W2:Y:S01]  /*2150*/  S2UR UR12, SR_CgaCtaId ;  /* 0x00000000000c79c3 */ /* 0x000ea20000008800 */
[----:B------:R-:W-:Y:S01]  /*2160*/  UMOV UR11, 0x400 ;  /* 0x00000400000b7882 */ /* 0x000fe20000000000 */
[----:B-1----:R-:W-:Y:S01]  /*2170*/  LEA R6, R33, UR4, 0x2 ;  /* 0x0000000421067c11 */ /* 0x002fe2000f8e10ff */
[----:B------:R-:W-:Y:S05]  /*2180*/  BSSY.RECONVERGENT B3, `(.L_x_29) ;  /* 0x0000012000037945 */ /* 0x000fea0003800200 */
[----:B------:R-:W-:Y:S01]  /*2190*/  LDS R6, [R6] ;  /* 0x0000000006067984 */ /* 0x000fe20000000800 */
[----:B--2---:R-:W-:-:S06]  /*21a0*/  ULEA UR11, UR12, UR11, 0x18 ;  /* 0x0000000b0c0b7291 */ /* 0x004fcc000f8ec0ff */
[----:B------:R-:W-:-:S06]  /*21b0*/  LEA R27, R33, UR11, 0x2 ;  /* 0x0000000b211b7c11 */ /* 0x000fcc000f8e10ff */
[----:B------:R-:W1:Y:S02]  /*21c0*/  LDS R27, [R27] ;  /* 0x000000001b1b7984 */ /* 0x000e640000000800 */
[----:B-1----:R-:W-:-:S04]  /*21d0*/  FADD R26, R27, R6 ;  /* 0x000000061b1a7221 */ /* 0x002fc80000000000 */
[----:B0-----:R-:W0:Y:S08]  /*21e0*/  MUFU.RCP R4, R26 ;  /* 0x0000001a00047308 */ /* 0x001e300000001000 */
[----:B------:R-:W1:Y:S01]  /*21f0*/  FCHK P0, R27, R26 ;  /* 0x0000001a1b007302 */ /* 0x000e620000000000 */
[----:B0-----:R-:W-:-:S04]  /*2200*/  FFMA R5, -R26, R4, 1 ;  /* 0x3f8000001a057423 */ /* 0x001fc80000000104 */
[----:B------:R-:W-:Y:S01]  /*2210*/  FFMA R24, R4, R5, R4 ;  /* 0x0000000504187223 */ /* 0x000fe20000000004 */
[----:B------:R-:W-:-:S03]  /*2220*/  IMAD.IADD R4, R10, 0x1, R33 ;  /* 0x000000010a047824 */ /* 0x000fc600078e0221 */
[----:B------:R-:W-:-:S04]  /*2230*/  FFMA R5, R27, R24, RZ ;  /* 0x000000181b057223 */ /* 0x000fc800000000ff */
[----:B------:R-:W-:-:S04]  /*2240*/  FFMA R7, -R26, R5, R27 ;  /* 0x000000051a077223 */ /* 0x000fc8000000011b */
[----:B------:R-:W-:Y:S01]  /*2250*/  FFMA R5, R24, R7, R5 ;  /* 0x0000000718057223 */ /* 0x000fe20000000005 */
[----:B-1----:R-:W-:Y:S06]  /*2260*/  @!P0 BRA `(.L_x_30) ;  /* 0x00000000000c8947 */ /* 0x002fec0003800000 */
[----:B------:R-:W-:-:S07]  /*2270*/  MOV R35, 0x2290 ;  /* 0x0000229000237802 */ /* 0x000fce0000000f00 */
[----:B------:R-:W-:Y:S05]  /*2280*/  CALL.REL.NOINC `($__internal_3_$__cuda_sm3x_div_rn_noftz_f32_slowpath) ;  /* 0x0000006c003c7944 */ /* 0x000fea0003c00000 */
[----:B------:R-:W-:-:S07]  /*2290*/  IMAD.MOV.U32 R5, RZ, RZ, R30 ;  /* 0x000000ffff057224 */ /* 0x000fce00078e001e */
.L_x_30:
[----:B------:R-:W-:Y:S05]  /*22a0*/  BSYNC.RECONVERGENT B3 ;  /* 0x0000000000037941 */ /* 0x000fea0003800200 */
.L_x_29:
[----:B------:R-:W2:Y:S01]  /*22b0*/  LDG.E.64 R30, desc[UR14][R28.64] ;  /* 0x0000000e1c1e7981 */ /* 0x000ea2000c1e1b00 */
[----:B------:R-:W-:Y:S01]  /*22c0*/  UMOV UR18, 0x200000 ;  /* 0x0020000000127882 */ /* 0x000fe20000000000 */
[----:B------:R-:W-:Y:S01]  /*22d0*/  UMOV UR19, 0x3e000000 ;  /* 0x3e00000000137882 */ /* 0x000fe20000000000 */
        /* <DEDUP_REMOVED lines=24> */
[----:B------:R-:W-:Y:S01]  /*2460*/  IADD3 R31, P1, PT, R30, 0x7fffffff, RZ ;  /* 0x7fffffff1e1f7810 */ /* 0x000fe20007f3e0ff */
[----:B------:R-:W-:Y:S03]  /*2470*/  F2F.F64.F32 R24, R5 ;  /* 0x0000000500187310 */ /* 0x000fe60000201800 */
[----:B------:R-:W-:Y:S01]  /*2480*/  ISETP.GE.AND P0, PT, R7, RZ, PT ;  /* 0x000000ff0700720c */ /* 0x000fe20003f06270 */
[----:B------:R-:W-:-:S03]  /*2490*/  IMAD.X R6, RZ, RZ, R7, P1 ;  /* 0x000000ffff067224 */ /* 0x000fc600008e0607 */
[----:B------:R-:W-:Y:S02]  /*24a0*/  SEL R30, R31, R30, !P0 ;  /* 0x0000001e1f1e7207 */ /* 0x000fe40004000000 */
[----:B------:R-:W-:Y:S02]  /*24b0*/  SEL R31, R6, R7, !P0 ;  /* 0x00000007061f7207 */ /* 0x000fe40004000000 */
[----:B------:R-:W0:Y:S02]  /*24c0*/  LDC.64 R6, c[0x0][0x3b0] ;  /* 0x0000ec00ff067b82 */ /* 0x000e240000000a00 */
[----:B------:R-:W1:Y:S01]  /*24d0*/  I2F.F64.S64 R26, R30 ;  /* 0x0000001e001a7312 */ /* 0x000e620000301c00 */
[----:B------:R2:W-:Y:S01]  /*24e0*/  STG.E.64 desc[UR14][R28.64], R30 ;  /* 0x0000001e1c007986 */ /* 0x0005e2000c101b0e */
[----:B-1----:R-:W-:Y:S01]  /*24f0*/  DMUL R26, R26, UR18 ;  /* 0x000000121a1a7c28 */ /* 0x002fe20008000000 */
[----:B0-----:R-:W-:-:S07]  /*2500*/  IMAD.WIDE R6, R4, 0x4, R6 ;  /* 0x0000000404067825 */ /* 0x001fce00078e0206 */
[----:B------:R-:W-:-:S06]  /*2510*/  DSETP.GEU.AND P0, PT, R26, R24, PT ;  /* 0x000000181a00722a */ /* 0x000fcc0003f0e000 */
[----:B------:R-:W-:-:S05]  /*2520*/  SEL R25, RZ, 0x1, !P0 ;  /* 0x00000001ff197807 */ /* 0x000fca0004000000 */
[----:B------:R2:W-:Y:S03]  /*2530*/  STG.E desc[UR14][R6.64], R25 ;  /* 0x0000001906007986 */ /* 0x0005e6000c10190e */
.L_x_22:
[----:B------:R-:W-:Y:S05]  /*2540*/  BSYNC.RECONVERGENT B2 ;  /* 0x0000000000027941 */ /* 0x000fea0003800200 */
.L_x_21:
[----:B------:R-:W-:Y:S01]  /*2550*/  ISETP.GE.U32.AND P0, PT, R11, 0xf, PT ;  /* 0x0000000f0b00780c */ /* 0x000fe20003f06070 */
[----:B------:R-:W-:Y:S01]  /*2560*/  BSSY.RECONVERGENT B0, `(.L_x_31) ;  /* 0x000005f000007945 */ /* 0x000fe20003800200 */
[----:B012---:R-:W-:-:S11]  /*2570*/  CS2R R24, SRZ ;  /* 0x0000000000187805 */ /* 0x007fd6000001ff00 */
[----:B------:R-:W-:Y:S05]  /*2580*/  @!P0 BRA `(.L_x_32) ;  /* 0x0000000400708947 */ /* 0x000fea0003800000 */
[----:B------:R-:W-:Y:S01]  /*2590*/  BSSY.RECONVERGENT B1, `(.L_x_33) ;  /* 0x000005a000017945 */ /* 0x000fe20003800200 */
[----:B------:R-:W-:-:S07]  /*25a0*/  CS2R R24, SRZ ;  /* 0x0000000000187805 */ /* 0x000fce000001ff00 */
.L_x_34:
[----:B------:R-:W0:Y:S01]  /*25b0*/  LDC.64 R6, c[0x0][0x3b0] ;  /* 0x0000ec00ff067b82 */ /* 0x000e220000000a00 */
[----:B------:R-:W-:-:S07]  /*25c0*/  IMAD.IADD R27, R10, 0x1, R25 ;  /* 0x000000010a1b7824 */ /* 0x000fce00078e0219 */
[----:B------:R-:W1:Y:S01]  /*25d0*/  LDC.64 R4, c[0x0][0x398] ;  /* 0x0000e600ff047b82 */ /* 0x000e620000000a00 */
[----:B0-----:R-:W-:-:S05]  /*25e0*/  IMAD.WIDE R6, R27, 0x4, R6 ;  /* 0x000000041b067825 */ /* 0x001fca00078e0206 */
[----:B------:R-:W2:Y:S01]  /*25f0*/  LDG.E R27, desc[UR14][R6.64] ;  /* 0x0000000e061b7981 */ /* 0x000ea2000c1e1900 */
[----:B-1----:R-:W-:-:S03]  /*2600*/  IMAD.WIDE.U32 R4, R25, 0x4, R4 ;  /* 0x0000000419047825 */ /* 0x002fc600078e0004 */
[----:B------:R-:W3:Y:S04]  /*2610*/  LDG.E R35, desc[UR14][R6.64+0x4] ;  /* 0x0000040e06237981 */ /* 0x000ee8000c1e1900 */
[----:B------:R-:W2:Y:S04]  /*2620*/  LDG.E R26, desc[UR14][R4.64] ;  /* 0x0000000e041a7981 */ /* 0x000ea8000c1e1900 */
[----:B------:R-:W3:Y:S04]  /*2630*/  LDG.E R34, desc[UR14][R4.64+0x4] ;  /* 0x0000040e04227981 */ /* 0x000ee8000c1e1900 */
[----:B------:R-:W4:Y:S04]  /*2640*/  LDG.E R32, desc[UR14][R6.64+0xc] ;  /* 0x00000c0e06207981 */ /* 0x000f28000c1e1900 */
[----:B------:R-:W4:Y:S04]  /*2650*/  LDG.E R33, desc[UR14][R4.64+0xc] ;  /* 0x00000c0e04217981 */ /* 0x000f28000c1e1900 */
[----:B------:R-:W5:Y:S04]  /*2660*/  LDG.E R30, desc[UR14][R6.64+0x10] ;  /* 0x0000100e061e7981 */ /* 0x000f68000c1e1900 */
        /* <DEDUP_REMOVED lines=8> */
[----:B------:R-:W5:Y:S01]  /*26f0*/  LDG.E R36, desc[UR14][R4.64+0x1c] ;  /* 0x00001c0e04247981 */ /* 0x000f62000c1e1900 */
[----:B--2---:R-:W-:-:S03]  /*2700*/  ISETP.NE.AND P0, PT, R26, R27, PT ;  /* 0x0000001b1a00720c */ /* 0x004fc60003f05270 */
[----:B------:R-:W2:Y:S04]  /*2710*/  LDG.E R26, desc[UR14][R6.64+0x20] ;  /* 0x0000200e061a7981 */ /* 0x000ea8000c1e1900 */
[----:B------:R-:W2:Y:S01]  /*2720*/  LDG.E R27, desc[UR14][R4.64+0x20] ;  /* 0x0000200e041b7981 */ /* 0x000ea2000c1e1900 */
[----:B---3--:R-:W-:-:S03]  /*2730*/  ISETP.NE.AND P6, PT, R34, R35, PT ;  /* 0x000000232200720c */ /* 0x008fc60003fc5270 */
[----:B------:R-:W3:Y:S04]  /*2740*/  LDG.E R35, desc[UR14][R6.64+0x24] ;  /* 0x0000240e06237981 */ /* 0x000ee8000c1e1900 */
[----:B------:R-:W3:Y:S01]  /*2750*/  LDG.E R34, desc[UR14][R4.64+0x24] ;  /* 0x0000240e04227981 */ /* 0x000ee2000c1e1900 */
[----:B----4-:R-:W-:-:S03]  /*2760*/  ISETP.NE.AND P4, PT, R33, R32, PT ;  /* 0x000000202100720c */ /* 0x010fc60003f85270 */
[----:B------:R-:W4:Y:S04]  /*2770*/  LDG.E R33, desc[UR14][R6.64+0x28] ;  /* 0x0000280e06217981 */ /* 0x000f28000c1e1900 */
[----:B------:R-:W4:Y:S01]  /*2780*/  LDG.E R32, desc[UR14][R4.64+0x28] ;  /* 0x0000280e04207981 */ /* 0x000f22000c1e1900 */
[----:B-----5:R-:W-:-:S03]  /*2790*/  ISETP.NE.AND P3, PT, R31, R30, PT ;  /* 0x0000001e1f00720c */ /* 0x020fc60003f65270 */
[----:B------:R-:W5:Y:S04]  /*27a0*/  LDG.E R31, desc[UR14][R6.64+0x2c] ;  /* 0x00002c0e061f7981 */ /* 0x000f68000c1e1900 */
[----:B------:R-:W5:Y:S01]  /*27b0*/  LDG.E R30, desc[UR14][R4.64+0x2c] ;  /* 0x00002c0e041e7981 */ /* 0x000f62000c1e1900 */
[----:B------:R-:W-:-:S03]  /*27c0*/  ISETP.NE.AND P1, PT, R41, R40, PT ;  /* 0x000000282900720c */ /* 0x000fc60003f25270 */
[----:B------:R-:W5:Y:S04]  /*27d0*/  LDG.E R41, desc[UR14][R6.64+0x30] ;  /* 0x0000300e06297981 */ /* 0x000f68000c1e1900 */
[----:B------:R-:W5:Y:S01]  /*27e0*/  LDG.E R40, desc[UR14][R4.64+0x30] ;  /* 0x0000300e04287981 */ /* 0x000f62000c1e1900 */
[----:B------:R-:W-:Y:S01]  /*27f0*/  ISETP.NE.AND P5, PT, R42, R43, PT ;  /* 0x0000002b2a00720c */ /* 0x000fe20003fa5270 */
[----:B------:R-:W-:Y:S02]  /*2800*/  VIADD R42, R24, 0x1 ;  /* 0x00000001182a7836 */ /* 0x000fe40000000000 */
[----:B------:R-:W-:Y:S01]  /*2810*/  @!P0 IMAD.MOV R42, RZ, RZ, R24 ;  /* 0x000000ffff2a8224 */ /* 0x000fe200078e0218 */
[----:B------:R-:W5:Y:S01]  /*2820*/  LDG.E R43, desc[UR14][R4.64+0x3c] ;  /* 0x00003c0e042b7981 */ /* 0x000f62000c1e1900 */
[----:B------:R-:W-:-:S03]  /*2830*/  ISETP.NE.AND P0, PT, R39, R38, PT ;  /* 0x000000262700720c */ /* 0x000fc60003f05270 */
[----:B------:R-:W5:Y:S01]  /*2840*/  LDG.E R24, desc[UR14][R6.64+0x34] ;  /* 0x0000340e06187981 */ /* 0x000f62000c1e1900 */
[----:B------:R-:W-:-:S03]  /*2850*/  VIADD R38, R42, 0x1 ;  /* 0x000000012a267836 */ /* 0x000fc60000000000 */
[----:B------:R-:W5:Y:S01]  /*2860*/  LDG.E R39, desc[UR14][R4.64+0x34] ;  /* 0x0000340e04277981 */ /* 0x000f62000c1e1900 */
[----:B------:R-:W-:Y:S01]  /*2870*/  @!P6 IMAD.MOV R38, RZ, RZ, R42 ;  /* 0x000000ffff26e224 */ /* 0x000fe200078e022a */
[----:B------:R-:W-:Y:S02]  /*2880*/  ISETP.NE.AND P6, PT, R36, R37, PT ;  /* 0x000000252400720c */ /* 0x000fe40003fc5270 */
[----:B------:R-:W5:Y:S04]  /*2890*/  LDG.E R37, desc[UR14][R6.64+0x38] ;  /* 0x0000380e06257981 */ /* 0x000f68000c1e1900 */
[----:B------:R0:W5:Y:S04]  /*28a0*/  LDG.E R36, desc[UR14][R4.64+0x38] ;  /* 0x0000380e04247981 */ /* 0x000168000c1e1900 */
[----:B------:R-:W5:Y:S01]  /*28b0*/  LDG.E R42, desc[UR14][R6.64+0x3c] ;  /* 0x00003c0e062a7981 */ /* 0x000f62000c1e1900 */
[----:B------:R-:W-:-:S02]  /*28c0*/  VIADD R44, R38, 0x1 ;  /* 0x00000001262c7836 */ /* 0x000fc40000000000 */
[----:B------:R-:W-:-:S04]  /*28d0*/  @!P5 IMAD.MOV R44, RZ, RZ, R38 ;  /* 0x000000ffff2cd224 */ /* 0x000fc800078e0226 */
[----:B------:R-:W-:Y:S02]  /*28e0*/  VIADD R38, R44, 0x1 ;  /* 0x000000012c267836 */ /* 0x000fe40000000000 */
[----:B------:R-:W-:-:S04]  /*28f0*/  @!P4 IMAD.MOV R38, RZ, RZ, R44 ;  /* 0x000000ffff26c224 */ /* 0x000fc800078e022c */
[----:B------:R-:W-:Y:S02]  /*2900*/  VIADD R44, R38, 0x1 ;  /* 0x00000001262c7836 */ /* 0x000fe40000000000 */
[----:B------:R-:W-:-:S04]  /*2910*/  @!P3 IMAD.MOV R44, RZ, RZ, R38 ;  /* 0x000000ffff2cb224 */ /* 0x000fc800078e0226 */
[----:B------:R-:W-:Y:S02]  /*2920*/  VIADD R38, R44, 0x1 ;  /* 0x000000012c267836 */ /* 0x000fe40000000000 */
[----:B------:R-:W-:-:S04]  /*2930*/  @!P1 IMAD.MOV R38, RZ, RZ, R44 ;  /* 0x000000ffff269224 */ /* 0x000fc800078e022c */
[----:B------:R-:W-:Y:S02]  /*2940*/  VIADD R44, R38, 0x1 ;  /* 0x00000001262c7836 */ /* 0x000fe40000000000 */
[----:B------:R-:W-:-:S04]  /*2950*/  @!P0 IMAD.MOV R44, RZ, RZ, R38 ;  /* 0x000000ffff2c8224 */ /* 0x000fc800078e0226 */
[----:B0-----:R-:W-:Y:S02]  /*2960*/  VIADD R4, R44, 0x1 ;  /* 0x000000012c047836 */ /* 0x001fe40000000000 */
[----:B------:R-:W-:-:S04]  /*2970*/  @!P6 IMAD.MOV R4, RZ, RZ, R44 ;  /* 0x000000ffff04e224 */ /* 0x000fc800078e022c */
[----:B------:R-:W-:Y:S02]  /*2980*/  VIADD R5, R4, 0x1 ;  /* 0x0000000104057836 */ /* 0x000fe40000000000 */
[----:B------:R-:W-:Y:S01]  /*2990*/  VIADD R25, R25, 0x10 ;  /* 0x0000001019197836 */ /* 0x000fe20000000000 */
[----:B--2---:R-:W-:Y:S02]  /*29a0*/  ISETP.NE.AND P0, PT, R27, R26, PT ;  /* 0x0000001a1b00720c */ /* 0x004fe40003f05270 */
[----:B---3--:R-:W-:-:S11]  /*29b0*/  ISETP.NE.AND P1, PT, R34, R35, PT ;  /* 0x000000232200720c */ /* 0x008fd60003f25270 */
[----:B------:R-:W-:Y:S01]  /*29c0*/  @!P0 IMAD.MOV R5, RZ, RZ, R4 ;  /* 0x000000ffff058224 */ /* 0x000fe200078e0204 */
[----:B----4-:R-:W-:-:S03]  /*29d0*/  ISETP.NE.AND P0, PT, R32, R33, PT ;  /* 0x000000212000720c */ /* 0x010fc60003f05270 */
[----:B------:R-:W-:Y:S02]  /*29e0*/  VIADD R4, R5, 0x1 ;  /* 0x0000000105047836 */ /* 0x000fe40000000000 */
[----:B------:R-:W-:Y:S01]  /*29f0*/  @!P1 IMAD.MOV R4, RZ, RZ, R5 ;  /* 0x000000ffff049224 */ /* 0x000fe200078e0205 */
[----:B-----5:R-:W-:-:S03]  /*2a00*/  ISETP.NE.AND P1, PT, R30, R31, PT ;  /* 0x0000001f1e00720c */ /* 0x020fc60003f25270 */
[----:B------:R-:W-:-:S04]  /*2a10*/  VIADD R5, R4, 0x1 ;  /* 0x0000000104057836 */ /* 0x000fc80000000000 */
[----:B------:R-:W-:Y:S01]  /*2a20*/  @!P0 IMAD.MOV R5, RZ, RZ, R4 ;  /* 0x000000ffff058224 */ /* 0x000fe200078e0204 */
[----:B------:R-:W-:-:S03]  /*2a30*/  ISETP.NE.AND P0, PT, R40, R41, PT ;  /* 0x000000292800720c */ /* 0x000fc60003f05270 */
[----:B------:R-:W-:Y:S02]  /*2a40*/  VIADD R4, R5, 0x1 ;  /* 0x0000000105047836 */ /* 0x000fe40000000000 */
[----:B------:R-:W-:-:S04]  /*2a50*/  @!P1 IMAD.MOV R4, RZ, RZ, R5 ;  /* 0x000000ffff049224 */ /* 0x000fc800078e0205 */
[----:B------:R-:W-:Y:S01]  /*2a60*/  VIADD R5, R4, 0x1 ;  /* 0x0000000104057836 */ /* 0x000fe20000000000 */
[----:B------:R-:W-:-:S03]  /*2a70*/  ISETP.NE.AND P1, PT, R39, R24, PT ;  /* 0x000000182700720c */ /* 0x000fc60003f25270 */
[----:B------:R-:W-:Y:S01]  /*2a80*/  @!P0 IMAD.MOV R5, RZ, RZ, R4 ;  /* 0x000000ffff058224 */ /* 0x000fe200078e0204 */
[----:B------:R-:W-:-:S03]  /*2a90*/  ISETP.NE.AND P0, PT, R36, R37, PT ;  /* 0x000000252400720c */ /* 0x000fc60003f05270 */
[----:B------:R-:W-:-:S06]  /*2aa0*/  VIADD R4, R5, 0x1 ;  /* 0x0000000105047836 */ /* 0x000fcc0000000000 */
[----:B------:R-:W-:Y:S01]  /*2ab0*/  @!P1 IMAD.MOV R4, RZ, RZ, R5 ;  /* 0x000000ffff049224 */ /* 0x000fe200078e0205 */
[----:B------:R-:W-:-:S04]  /*2ac0*/  ISETP.NE.AND P1, PT, R43, R42, PT ;  /* 0x0000002a2b00720c */ /* 0x000fc80003f25270 */
[----:B------:R-:W-:Y:S01]  /*2ad0*/  IADD3 R5, PT, PT, R4, 0x1, RZ ;  /* 0x0000000104057810 */ /* 0x000fe20007ffe0ff */
[----:B------:R-:W-:Y:S01]  /*2ae0*/  @!P0 IMAD.MOV R5, RZ, RZ, R4 ;  /* 0x000000ffff058224 */ /* 0x000fe200078e0204 */
[----:B------:R-:W-:-:S03]  /*2af0*/  ISETP.NE.AND P0, PT, R25, R17, PT ;  /* 0x000000111900720c */ /* 0x000fc60003f05270 */
[----:B------:R-:W-:-:S04]  /*2b00*/  VIADD R24, R5, 0x1 ;  /* 0x0000000105187836 */ /* 0x000fc80000000000 */
[----:B------:R-:W-:-:S06]  /*2b10*/  @!P1 IMAD.MOV R24, RZ, RZ, R5 ;  /* 0x000000ffff189224 */ /* 0x000fcc00078e0205 */
[----:B------:R-:W-:Y:S05]  /*2b20*/  @P0 BRA `(.L_x_34) ;  /* 0xfffffff800a00947 */ /* 0x000fea000383ffff */
[----:B------:R-:W-:Y:S05]  /*2b30*/  BSYNC.RECONVERGENT B1 ;  /* 0x0000000000017941 */ /* 0x000fea0003800200 */
.L_x_33:
[----:B------:R-:W-:-:S07]  /*2b40*/  IMAD.MOV.U32 R25, RZ, RZ, R17 ;  /* 0x000000ffff197224 */ /* 0x000fce00078e0011 */
.L_x_32:
[----:B------:R-:W-:Y:S05]  /*2b50*/  BSYNC.RECONVERGENT B0 ;  /* 0x0000000000007941 */ /* 0x000fea0003800200 */
.L_x_31:
[----:B------:R-:W-:Y:S01]  /*2b60*/  ISETP.NE.AND P0, PT, R13, RZ, PT ;  /* 0x000000ff0d00720c */ /* 0x000fe20003f05270 */
[----:B------:R-:W-:-:S12]  /*2b70*/  BSSY.RECONVERGENT B0, `(.L_x_35) ;  /* 0x000006f000007945 */ /* 0x000fd80003800200 */
[----:B------:R-:W-:Y:S05]  /*2b80*/  @!P0 BRA `(.L_x_36) ;  /* 0x0000000400b48947 */ /* 0x000fea0003800000 */
[----:B------:R-:W-:Y:S01]  /*2b90*/  ISETP.GE.U32.AND P0, PT, R20, 0x7, PT ;  /* 0x000000071400780c */ /* 0x000fe20003f06070 */
[----:B------:R-:W-:-:S12]  /*2ba0*/  BSSY.RECONVERGENT B1, `(.L_x_37) ;  /* 0x0000030000017945 */ /* 0x000fd80003800200 */
[----:B------:R-:W-:Y:S05]  /*2bb0*/  @!P0 BRA `(.L_x_38) ;  /* 0x0000000000b88947 */ /* 0x000fea0003800000 */
        /* <DEDUP_REMOVED lines=20> */
[----:B------:R0:W5:Y:S01]  /*2d00*/  LDG.E R43, desc[UR14][R4.64+0x1c] ;  /* 0x00001c0e042b7981 */ /* 0x000162000c1e1900 */
[----:B------:R-:W-:Y:S01]  /*2d10*/  VIADD R25, R25, 0x8 ;  /* 0x0000000819197836 */ /* 0x000fe20000000000 */
[----:B--2---:R-:W-:-:S02]  /*2d20*/  ISETP.NE.AND P0, PT, R35, R36, PT ;  /* 0x000000242300720c */ /* 0x004fc40003f05270 */
[----:B---3--:R-:W-:Y:S01]  /*2d30*/  ISETP.NE.AND P1, PT, R37, R38, PT ;  /* 0x000000262500720c */ /* 0x008fe20003f25270 */
[----:B------:R-:W-:-:S10]  /*2d40*/  VIADD R35, R24, 0x1 ;  /* 0x0000000118237836 */ /* 0x000fd40000000000 */
        /* <DEDUP_REMOVED lines=8> */
[----:B0-----:R-:W-:Y:S02]  /*2dd0*/  VIADD R4, R35, 0x1 ;  /* 0x0000000123047836 */ /* 0x001fe40000000000 */
[----:B------:R-:W-:Y:S01]  /*2de0*/  @!P1 IMAD.MOV R4, RZ, RZ, R35 ;  /* 0x000000ffff049224 */ /* 0x000fe200078e0223 */
[----:B------:R-:W-:-:S03]  /*2df0*/  ISETP.NE.AND P1, PT, R30, R31, PT ;  /* 0x0000001f1e00720c */ /* 0x000fc60003f25270 */
[----:B------:R-:W-:-:S04]  /*2e00*/  VIADD R5, R4, 0x1 ;  /* 0x0000000104057836 */ /* 0x000fc80000000000 */
[----:B------:R-:W-:Y:S01]  /*2e10*/  @!P0 IMAD.MOV R5, RZ, RZ, R4 ;  /* 0x000000ffff058224 */ /* 0x000fe200078e0204 */
[----:B------:R-:W-:-:S03]  /*2e20*/  ISETP.NE.AND P0, PT, R26, R27, PT ;  /* 0x0000001b1a00720c */ /* 0x000fc60003f05270 */
[----:B------:R-:W-:Y:S02]  /*2e30*/  VIADD R4, R5, 0x1 ;  /* 0x0000000105047836 */ /* 0x000fe40000000000 */
[----:B------:R-:W-:Y:S01]  /*2e40*/  @!P1 IMAD.MOV R4, RZ, RZ, R5 ;  /* 0x000000ffff049224 */ /* 0x000fe200078e0205 */
[----:B------:R-:W-:-:S03]  /*2e50*/  ISETP.NE.AND P1, PT, R43, R34, PT ;  /* 0x000000222b00720c */ /* 0x000fc60003f25270 */
[----:B------:R-:W-:-:S04]  /*2e60*/  VIADD R5, R4, 0x1 ;  /* 0x0000000104057836 */ /* 0x000fc80000000000 */
[----:B------:R-:W-:-:S04]  /*2e70*/  @!P0 IMAD.MOV R5, RZ, RZ, R4 ;  /* 0x000000ffff058224 */ /* 0x000fc800078e0204 */
[----:B------:R-:W-:Y:S02]  /*2e80*/  VIADD R24, R5, 0x1 ;  /* 0x0000000105187836 */ /* 0x000fe40000000000 */
[----:B------:R-:W-:-:S07]  /*2e90*/  @!P1 IMAD.MOV R24, RZ, RZ, R5 ;  /* 0x000000ffff189224 */ /* 0x000fce00078e0205 */
.L_x_38:
[----:B------:R-:W-:Y:S05]  /*2ea0*/  BSYNC.RECONVERGENT B1 ;  /* 0x0000000000017941 */ /* 0x000fea0003800200 */
.L_x_37:
[----:B------:R-:W-:-:S13]  /*2eb0*/  ISETP.NE.AND P0, PT, R14, RZ, PT ;  /* 0x000000ff0e00720c */ /* 0x000fda0003f05270 */
        /* <DEDUP_REMOVED lines=16> */
[----:B------:R-:W5:Y:S01]  /*2fc0*/  LDG.E R34, desc[UR14][R4.64+0xc] ;  /* 0x00000c0e04227981 */ /* 0x000f62000c1e1900 */
        /* <DEDUP_REMOVED lines=10> */
[----:B------:R-:W-:-:S04]  /*3070*/  @!P0 IMAD.MOV R26, RZ, RZ, R24 ;  /* 0x000000ffff1a8224 */ /* 0x000fc800078e0218 */
[----:B------:R-:W-:Y:S02]  /*3080*/  VIADD R24, R26, 0x1 ;  /* 0x000000011a187836 */ /* 0x000fe40000000000 */
[----:B------:R-:W-:-:S07]  /*3090*/  @!P1 IMAD.MOV R24, RZ, RZ, R26 ;  /* 0x000000ffff189224 */ /* 0x000fce00078e021a */
.L_x_40:
[----:B------:R-:W-:Y:S05]  /*30a0*/  BSYNC.RECONVERGENT B1 ;  /* 0x0000000000017941 */ /* 0x000fea0003800200 */
.L_x_39:
[----:B------:R-:W-:Y:S05]  /*30b0*/  @!P2 BRA `(.L_x_36) ;  /* 0x000000000068a947 */ /* 0x000fea0003800000 */
[----:B------:R-:W0:Y:S01]  /*30c0*/  LDC.64 R4, c[0x0][0x398] ;  /* 0x0000e600ff047b82 */ /* 0x000e220000000a00 */
[----:B------:R-:W-:-:S07]  /*30d0*/  IMAD.IADD R27, R10, 0x1, R25 ;  /* 0x000000010a1b7824 */ /* 0x000fce00078e0219 */
[----:B------:R-:W1:Y:S01]  /*30e0*/  LDC.64 R6, c[0x0][0x3b0] ;  /* 0x0000ec00ff067b82 */ /* 0x000e620000000a00 */
[----:B0-----:R-:W-:-:S05]  /*30f0*/  IMAD.WIDE.U32 R4, R25, 0x4, R4 ;  /* 0x0000000419047825 */ /* 0x001fca00078e0004 */
[----:B------:R-:W2:Y:S01]  /*3100*/  LDG.E R25, desc[UR14][R4.64] ;  /* 0x0000000e04197981 */ /* 0x000ea2000c1e1900 */
[----:B-1----:R-:W-:-:S05]  /*3110*/  IMAD.WIDE R6, R27, 0x4, R6 ;  /* 0x000000041b067825 */ /* 0x002fca00078e0206 */
[----:B------:R-:W2:Y:S01]  /*3120*/  LDG.E R26, desc[UR14][R6.64] ;  /* 0x0000000e061a7981 */ /* 0x000ea2000c1e1900 */
[----:B------:R-:W-:Y:S02]  /*3130*/  ISETP.NE.AND P1, PT, R12, 0x1, PT ;  /* 0x000000010c00780c */ /* 0x000fe40003f25270 */
[----:B--2---:R-:W-:Y:S01]  /*3140*/  ISETP.NE.AND P0, PT, R25, R26, PT ;  /* 0x0000001a1900720c */ /* 0x004fe20003f05270 */
[----:B------:R-:W-:-:S12]  /*3150*/  VIADD R25, R24, 0x1 ;  /* 0x0000000118197836 */ /* 0x000fd80000000000 */
[----:B------:R-:W-:-:S04]  /*3160*/  @!P0 IMAD.MOV R25, RZ, RZ, R24 ;  /* 0x000000ffff198224 */ /* 0x000fc800078e0218 */
[----:B------:R-:W-:Y:S01]  /*3170*/  IMAD.MOV.U32 R24, RZ, RZ, R25 ;  /* 0x000000ffff187224 */ /* 0x000fe200078e0019 */
[----:B------:R-:W-:Y:S06]  /*3180*/  @!P1 BRA `(.L_x_36) ;  /* 0x0000000000349947 */ /* 0x000fec0003800000 */
[----:B------:R-:W-:Y:S01]  /*3190*/  ISETP.NE.AND P1, PT, R12, 0x2, PT ;  /* 0x000000020c00780c */ /* 0x000fe20003f25270 */
[----:B------:R-:W2:Y:S04]  /*31a0*/  LDG.E R25, desc[UR14][R4.64+0x4] ;  /* 0x0000040e04197981 */ /* 0x000ea8000c1e1900 */
[----:B------:R-:W2:Y:S08]  /*31b0*/  LDG.E R26, desc[UR14][R6.64+0x4] ;  /* 0x0000040e061a7981 */ /* 0x000eb0000c1e1900 */
[----:B------:R-:W3:Y:S04]  /*31c0*/  @P1 LDG.E R27, desc[UR14][R4.64+0x8] ;  /* 0x0000080e041b1981 */ /* 0x000ee8000c1e1900 */
[----:B------:R-:W3:Y:S01]  /*31d0*/  @P1 LDG.E R30, desc[UR14][R6.64+0x8] ;  /* 0x0000080e061e1981 */ /* 0x000ee2000c1e1900 */
[----:B--2---:R-:W-:Y:S01]  /*31e0*/  ISETP.NE.AND P0, PT, R25, R26, PT ;  /* 0x0000001a1900720c */ /* 0x004fe20003f05270 */
[----:B------:R-:W-:Y:S01]  /*31f0*/  VIADD R25, R24, 0x1 ;  /* 0x0000000118197836 */ /* 0x000fe20000000000 */
[----:B---3--:R-:W-:-:S11]  /*3200*/  ISETP.NE.OR P2, PT, R27, R30, !P1 ;  /* 0x0000001e1b00720c */ /* 0x008fd60004f45670 */
[----:B------:R-:W-:-:S04]  /*3210*/  @!P0 IMAD.MOV R25, RZ, RZ, R24 ;  /* 0x000000ffff198224 */ /* 0x000fc800078e0218 */
[----:B------:R-:W-:-:S04]  /*3220*/  IMAD.MOV.U32 R24, RZ, RZ, R25 ;  /* 0x000000ffff187224 */ /* 0x000fc800078e0019 */
[----:B------:R-:W-:Y:S02]  /*3230*/  @P1 VIADD R25, R24, 0x1 ;  /* 0x0000000118191836 */ /* 0x000fe40000000000 */
[----:B------:R-:W-:-:S04]  /*3240*/  @!P2 IMAD.MOV R25, RZ, RZ, R24 ;  /* 0x000000ffff19a224 */ /* 0x000fc800078e0218 */
[----:B------:R-:W-:-:S07]  /*3250*/  @P1 IMAD.MOV.U32 R24, RZ, RZ, R25 ;  /* 0x000000ffff181224 */ /* 0x000fce00078e0019 */
.L_x_36:
[----:B------:R-:W-:Y:S05]  /*3260*/  BSYNC.RECONVERGENT B0 ;  /* 0x0000000000007941 */ /* 0x000fea0003800200 */
.L_x_35:
[----:B------:R-:W-:-:S07]  /*3270*/  I2FP.F32.U32 R24, R24 ;  /* 0x0000001800187245 */ /* 0x000fce0000201000 */
.L_x_8:
[C---:B------:R-:W-:Y:S01]  /*3280*/  ISETP.NE.AND P0, PT, R0.reuse, RZ, PT ;  /* 0x000000ff0000720c */ /* 0x040fe20003f05270 */
[----:B------:R-:W-:Y:S01]  /*3290*/  IMAD R5, R0, 0x4, R9 ;  /* 0x0000000400057824 */ /* 0x000fe200078e0209 */
[----:B------:R-:W-:Y:S04]  /*32a0*/  BSSY.RECONVERGENT B0, `(.L_x_41) ;  /* 0x0000503000007945 */ /* 0x000fe80003800200 */
[----:B------:R0:W-:Y:S01]  /*32b0*/  STS [R5], R24 ;  /* 0x0000001805007388 */ /* 0x0001e20000000800 */
[----:B------:R-:W-:Y:S06]  /*32c0*/  BAR.SYNC.DEFER_BLOCKING 0x0 ;  /* 0x0000000000007b1d */ /* 0x000fec0000010000 */
[----:B------:R-:W-:Y:S05]  /*32d0*/  @P0 BRA `(.L_x_42) ;  /* 0x0000004c00fc0947 */ /* 0x000fea0003800000 */
[----:B------:R-:W1:Y:S01]  /*32e0*/  LDC R4, c[0x0][0x3a4] ;  /* 0x0000e900ff047b82 */ /* 0x000e620000000800 */
[----:B------:R-:W-:Y:S01]  /*32f0*/  IMAD.MOV.U32 R30, RZ, RZ, RZ ;  /* 0x000000ffff1e7224 */ /* 0x000fe200078e00ff */
[----:B-1----:R-:W-:-:S13]  /*3300*/  ISETP.GE.AND P1, PT, R4, 0x2, PT ;  /* 0x000000020400780c */ /* 0x002fda0003f26270 */
[----:B------:R-:W-:Y:S05]  /*3310*/  @!P1 BRA `(.L_x_43) ;  /* 0x00000008004c9947 */ /* 0x000fea0003800000 */
[----:B0-----:R0:W1:Y:S01]  /*3320*/  LDS R24, [R9] ;  /* 0x0000000009187984 */ /* 0x0010620000000800 */
[----:B------:R-:W-:Y:S01]  /*3330*/  UISETP.GE.U32.AND UP1, UPT, UR13, 0xf, UPT ;  /* 0x0000000f0d00788c */ /* 0x000fe2000bf26070 */
[----:B------:R-:W-:Y:S01]  /*3340*/  IMAD.MOV.U32 R30, RZ, RZ, RZ ;  /* 0x000000ffff1e7224 */ /* 0x000fe200078e00ff */
[----:B------:R-:W-:Y:S01]  /*3350*/  UISETP.NE.AND UP2, UPT, UR16, URZ, UPT ;  /* 0x000000ff1000728c */ /* 0x000fe2000bf45270 */
[----:B------:R-:W-:-:S06]  /*3360*/  IMAD.MOV.U32 R31, RZ, RZ, 0x1 ;  /* 0x00000001ff1f7424 */ /* 0x000fcc00078e00ff */
[----:B0-----:R-:W-:Y:S05]  /*3370*/  BRA.U !UP1, `(.L_x_44) ;  /* 0x0000000509007547 */ /* 0x001fea000b800000 */
[----:B------:R-:W-:Y:S02]  /*3380*/  IMAD.MOV.U32 R30, RZ, RZ, RZ ;  /* 0x000000ffff1e7224 */ /* 0x000fe400078e00ff */
[----:B------:R-:W-:-:S07]  /*3390*/  IMAD.MOV.U32 R31, RZ, RZ, 0x1 ;  /* 0x00000001ff1f7424 */ /* 0x000fce00078e00ff */
.L_x_45:
[----:B------:R-:W-:-:S05]  /*33a0*/  LEA R32, R31, R9, 0x2 ;  /* 0x000000091f207211 */ /* 0x000fca00078e10ff */
[----:B------:R-:W1:Y:S04]  /*33b0*/  LDS R25, [R32] ;  /* 0x0000000020197984 */ /* 0x000e680000000800 */
[----:B------:R-:W0:Y:S04]  /*33c0*/  LDS.64 R6, [R32+0x4] ;  /* 0x0000040020067984 */ /* 0x000e280000000a00 */
[----:B------:R-:W2:Y:S04]  /*33d0*/  LDS.64 R26, [R32+0xc] ;  /* 0x00000c00201a7984 */ /* 0x000ea80000000a00 */
[----:B------:R-:W3:Y:S01]  /*33e0*/  LDS.64 R4, [R32+0x14] ;  /* 0x0000140020047984 */ /* 0x000ee20000000a00 */
[----:B-1----:R-:W-:-:S04]  /*33f0*/  FSETP.GEU.AND P3, PT, R25, R24, PT ;  /* 0x000000181900720b */ /* 0x002fc80003f6e000 */
[----:B------:R-:W-:Y:S02]  /*3400*/  FSEL R25, R25, R24, !P3 ;  /* 0x0000001819197208 */ /* 0x000fe40005800000 */
[----:B------:R-:W-:Y:S02]  /*3410*/  SEL R30, R31, R30, !P3 ;  /* 0x0000001e1f1e7207 */ /* 0x000fe40005800000 */
[----:B0-----:R-:W-:-:S04]  /*3420*/  FSETP.GEU.AND P4, PT, R6, R25, PT ;  /* 0x000000190600720b */ /* 0x001fc80003f8e000 */
[----:B------:R-:W-:Y:S02]  /*3430*/  FSEL R6, R6, R25, !P4 ;  /* 0x0000001906067208 */ /* 0x000fe40006000000 */
[----:B------:R-:W0:Y:S02]  /*3440*/  LDS.64 R24, [R32+0x1c] ;  /* 0x00001c0020187984 */ /* 0x000e240000000a00 */
[----:B------:R-:W-:-:S04]  /*3450*/  FSETP.GEU.AND P5, PT, R7, R6, PT ;  /* 0x000000060700720b */ /* 0x000fc80003fae000 */
[----:B------:R-:W-:Y:S01]  /*3460*/  FSEL R7, R7, R6, !P5 ;  /* 0x0000000607077208 */ /* 0x000fe20006800000 */
[----:B------:R-:W-:-:S03]  /*3470*/  @!P4 VIADD R30, R31, 0x1 ;  /* 0x000000011f1ec836 */ /* 0x000fc60000000000 */
[----:B--2---:R-:W-:-:S04]  /*3480*/  FSETP.GEU.AND P6, PT, R26, R7, PT ;  /* 0x000000071a00720b */ /* 0x004fc80003fce000 */
[----:B------:R-:W-:Y:S01]  /*3490*/  FSEL R26, R26, R7, !P6 ;  /* 0x000000071a1a7208 */ /* 0x000fe20007000000 */
[----:B------:R-:W-:Y:S01]  /*34a0*/  @!P5 VIADD R30, R31, 0x2 ;  /* 0x000000021f1ed836 */ /* 0x000fe20000000000 */
[----:B------:R-:W1:Y:S02]  /*34b0*/  LDS.64 R6, [R32+0x24] ;  /* 0x0000240020067984 */ /* 0x000e640000000a00 */
[----:B------:R-:W-:-:S04]  /*34c0*/  FSETP.GEU.AND P0, PT, R27, R26, PT ;  /* 0x0000001a1b00720b */ /* 0x000fc80003f0e000 */
[----:B------:R-:W-:Y:S01]  /*34d0*/  FSEL R27, R27, R26, !P0 ;  /* 0x0000001a1b1b7208 */ /* 0x000fe20004000000 */
[----:B------:R-:W-:-:S03]  /*34e0*/  @!P6 VIADD R30, R31, 0x3 ;  /* 0x000000031f1ee836 */ /* 0x000fc60000000000 */
[----:B---3--:R-:W-:-:S04]  /*34f0*/  FSETP.GEU.AND P2, PT, R4, R27, PT ;  /* 0x0000001b0400720b */ /* 0x008fc80003f4e000 */
[----:B------:R-:W-:Y:S01]  /*3500*/  FSEL R4, R4, R27, !P2 ;  /* 0x0000001b04047208 */ /* 0x000fe20005000000 */
[----:B------:R-:W-:Y:S01]  /*3510*/  @!P0 VIADD R30, R31, 0x4 ;  /* 0x000000041f1e8836 */ /* 0x000fe20000000000 */
[----:B------:R-:W2:Y:S02]  /*3520*/  LDS.64 R26, [R32+0x2c] ;  /* 0x00002c00201a7984 */ /* 0x000ea40000000a00 */
[----:B------:R-:W-:-:S04]  /*3530*/  FSETP.GEU.AND P3, PT, R5, R4, PT ;  /* 0x000000040500720b */ /* 0x000fc80003f6e000 */
[----:B------:R-:W-:Y:S01]  /*3540*/  FSEL R5, R5, R4, !P3 ;  /* 0x0000000405057208 */ /* 0x000fe20005800000 */
[----:B------:R-:W-:-:S03]  /*3550*/  @!P2 VIADD R30, R31, 0x5 ;  /* 0x000000051f1ea836 */ /* 0x000fc60000000000 */
[----:B0-----:R-:W-:-:S04]  /*3560*/  FSETP.GEU.AND P4, PT, R24, R5, PT ;  /* 0x000000051800720b */ /* 0x001fc80003f8e000 */
[----:B------:R-:W-:Y:S01]  /*3570*/  FSEL R24, R24, R5, !P4 ;  /* 0x0000000518187208 */ /* 0x000fe20006000000 */
[----:B------:R-:W-:Y:S01]  /*3580*/  @!P3 VIADD R30, R31, 0x6 ;  /* 0x000000061f1eb836 */ /* 0x000fe20000000000 */
[----:B------:R-:W0:Y:S02]  /*3590*/  LDS.64 R4, [R32+0x34] ;  /* 0x0000340020047984 */ /* 0x000e240000000a00 */
[----:B------:R-:W-:-:S04]  /*35a0*/  FSETP.GEU.AND P5, PT, R25, R24, PT ;  /* 0x000000181900720b */ /* 0x000fc80003fae000 */
[----:B------:R-:W-:Y:S01]  /*35b0*/  FSEL R25, R25, R24, !P5 ;  /* 0x0000001819197208 */ /* 0x000fe20006800000 */
[----:B------:R-:W-:-:S03]  /*35c0*/  @!P4 VIADD R30, R31, 0x7 ;  /* 0x000000071f1ec836 */ /* 0x000fc60000000000 */
[----:B-1----:R-:W-:-:S04]  /*35d0*/  FSETP.GEU.AND P6, PT, R6, R25, PT ;  /* 0x000000190600720b */ /* 0x002fc80003fce000 */
[----:B------:R-:W-:Y:S01]  /*35e0*/  FSEL R6, R6, R25, !P6 ;  /* 0x0000001906067208 */ /* 0x000fe20007000000 */
[----:B------:R-:W-:Y:S01]  /*35f0*/  @!P5 VIADD R30, R31, 0x8 ;  /* 0x000000081f1ed836 */ /* 0x000fe20000000000 */
[----:B------:R-:W1:Y:S02]  /*3600*/  LDS R25, [R32+0x3c] ;  /* 0x00003c0020197984 */ /* 0x000e640000000800 */
[----:B------:R-:W-:-:S04]  /*3610*/  FSETP.GEU.AND P0, PT, R7, R6, PT ;  /* 0x000000060700720b */ /* 0x000fc80003f0e000 */
[----:B------:R-:W-:Y:S01]  /*3620*/  FSEL R7, R7, R6, !P0 ;  /* 0x0000000607077208 */ /* 0x000fe20004000000 */
[----:B------:R-:W-:-:S03]  /*3630*/  @!P6 VIADD R30, R31, 0x9 ;  /* 0x000000091f1ee836 */ /* 0x000fc60000000000 */
[----:B--2---:R-:W-:-:S04]  /*3640*/  FSETP.GEU.AND P2, PT, R26, R7, PT ;  /* 0x000000071a00720b */ /* 0x004fc80003f4e000 */
[----:B------:R-:W-:Y:S01]  /*3650*/  FSEL R26, R26, R7, !P2 ;  /* 0x000000071a1a7208 */ /* 0x000fe20005000000 */
[C---:B------:R-:W-:Y:S02]  /*3660*/  VIADD R7, R31.reuse, 0xf ;  /* 0x0000000f1f077836 */ /* 0x040fe40000000000 */
[----:B------:R-:W-:Y:S01]  /*3670*/  @!P0 VIADD R30, R31, 0xa ;  /* 0x0000000a1f1e8836 */ /* 0x000fe20000000000 */
[----:B------:R-:W-:-:S04]  /*3680*/  FSETP.GEU.AND P3, PT, R27, R26, PT ;  /* 0x0000001a1b00720b */ /* 0x000fc80003f6e000 */
[----:B------:R-:W-:Y:S01]  /*3690*/  FSEL R27, R27, R26, !P3 ;  /* 0x0000001a1b1b7208 */ /* 0x000fe20005800000 */
[----:B------:R-:W-:-:S03]  /*36a0*/  @!P2 VIADD R30, R31, 0xb ;  /* 0x0000000b1f1ea836 */ /* 0x000fc60000000000 */
[----:B0-----:R-:W-:-:S04]  /*36b0*/  FSETP.GEU.AND P4, PT, R4, R27, PT ;  /* 0x0000001b0400720b */ /* 0x001fc80003f8e000 */
[----:B------:R-:W-:Y:S01]  /*36c0*/  FSEL R4, R4, R27, !P4 ;  /* 0x0000001b04047208 */ /* 0x000fe20006000000 */
[----:B------:R-:W-:Y:S01]  /*36d0*/  @!P3 VIADD R30, R31, 0xc ;  /* 0x0000000c1f1eb836 */ /* 0x000fe20000000000 */
[----:B------:R-:W-:Y:S02]  /*36e0*/  ISETP.NE.AND P3, PT, R7, UR5, PT ;  /* 0x0000000507007c0c */ /* 0x000fe4000bf65270 */
[----:B------:R-:W-:-:S04]  /*36f0*/  FSETP.GEU.AND P0, PT, R5, R4, PT ;  /* 0x000000040500720b */ /* 0x000fc80003f0e000 */
[----:B------:R-:W-:Y:S01]  /*3700*/  FSEL R4, R5, R4, !P0 ;  /* 0x0000000405047208 */ /* 0x000fe20004000000 */
[----:B------:R-:W-:-:S03]  /*3710*/  @!P4 VIADD R30, R31, 0xd ;  /* 0x0000000d1f1ec836 */ /* 0x000fc60000000000 */
[----:B-1----:R-:W-:-:S04]  /*3720*/  FSETP.GEU.AND P2, PT, R25, R4, PT ;  /* 0x000000041900720b */ /* 0x002fc80003f4e000 */
[----:B------:R-:W-:Y:S01]  /*3730*/  FSEL R24, R25, R4, !P2 ;  /* 0x0000000419187208 */ /* 0x000fe20005000000 */
[C---:B------:R-:W-:Y:S02]  /*3740*/  @!P0 VIADD R30, R31.reuse, 0xe ;  /* 0x0000000e1f1e8836 */ /* 0x040fe40000000000 */
[----:B------:R-:W-:-:S03]  /*3750*/  VIADD R31, R31, 0x10 ;  /* 0x000000101f1f7836 */ /* 0x000fc60000000000 */
[----:B------:R-:W-:Y:S01]  /*3760*/  SEL R30, R7, R30, !P2 ;  /* 0x0000001e071e7207 */ /* 0x000fe20005000000 */
[----:B------:R-:W-:Y:S06]  /*3770*/  @P3 BRA `(.L_x_45) ;  /* 0xfffffffc00083947 */ /* 0x000fec000383ffff */
.L_x_44:
[----:B------:R-:W-:Y:S05]  /*3780*/  BRA.U !UP2, `(.L_x_43) ;  /* 0x000000050a307547 */ /* 0x000fea000b800000 */
[----:B------:R-:W-:Y:S02]  /*3790*/  UISETP.GE.U32.AND UP1, UPT, UR8, 0x7, UPT ;  /* 0x000000070800788c */ /* 0x000fe4000bf26070 */
[----:B------:R-:W-:-:S07]  /*37a0*/  UISETP.NE.AND UP2, UPT, UR6, URZ, UPT ;  /* 0x000000ff0600728c */ /* 0x000fce000bf45270 */
[----:B------:R-:W-:Y:S05]  /*37b0*/  BRA.U !UP1, `(.L_x_46) ;  /* 0x0000000109887547 */ /* 0x000fea000b800000 */
[----:B------:R-:W-:-:S05]  /*37c0*/  IMAD R4, R31, 0x4, R9 ;  /* 0x000000041f047824 */ /* 0x000fca00078e0209 */
[----:B------:R-:W1:Y:S04]  /*37d0*/  LDS R5, [R4] ;  /* 0x0000000004057984 */ /* 0x000e680000000800 */
[----:B------:R-:W0:Y:S04]  /*37e0*/  LDS R6, [R4+0x4] ;  /* 0x0000040004067984 */ /* 0x000e280000000800 */
[----:B------:R-:W2:Y:S04]  /*37f0*/  LDS R26, [R4+0x8] ;  /* 0x00000800041a7984 */ /* 0x000ea80000000800 */
[----:B------:R-:W3:Y:S04]  /*3800*/  LDS R32, [R4+0xc] ;  /* 0x00000c0004207984 */ /* 0x000ee80000000800 */
[----:B------:R-:W4:Y:S04]  /*3810*/  LDS R34, [R4+0x10] ;  /* 0x0000100004227984 */ /* 0x000f280000000800 */
[----:B------:R-:W5:Y:S04]  /*3820*/  LDS R36, [R4+0x14] ;  /* 0x0000140004247984 */ /* 0x000f680000000800 */
[----:B------:R-:W-:Y:S01]  /*3830*/  LDS R7, [R4+0x1c] ;  /* 0x00001c0004077984 */ /* 0x000fe20000000800 */
[----:B-1----:R-:W-:-:S04]  /*3840*/  FSETP.GEU.AND P5, PT, R5, R24, PT ;  /* 0x000000180500720b */ /* 0x002fc80003fae000 */
[----:B------:R-:W-:Y:S02]  /*3850*/  FSEL R5, R5, R24, !P5 ;  /* 0x0000001805057208 */ /* 0x000fe40006800000 */
[----:B------:R-:W1:Y:S01]  /*3860*/  LDS R24, [R4+0x18] ;  /* 0x0000180004187984 */ /* 0x000e620000000800 */
[----:B------:R-:W-:Y:S02]  /*3870*/  SEL R30, R31, R30, !P5 ;  /* 0x0000001e1f1e7207 */ /* 0x000fe40006800000 */
[----:B0-----:R-:W-:-:S04]  /*3880*/  FSETP.GEU.AND P6, PT, R6, R5, PT ;  /* 0x000000050600720b */ /* 0x001fc80003fce000 */
[----:B------:R-:W-:-:S04]  /*3890*/  FSEL R5, R6, R5, !P6 ;  /* 0x0000000506057208 */ /* 0x000fc80007000000 */
[----:B--2---:R-:W-:-:S04]  /*38a0*/  FSETP.GEU.AND P4, PT, R26, R5, PT ;  /* 0x000000051a00720b */ /* 0x004fc80003f8e000 */
[----:B------:R-:W-:Y:S01]  /*38b0*/  FSEL R5, R26, R5, !P4 ;  /* 0x000000051a057208 */ /* 0x000fe20006000000 */
[----:B------:R-:W-:-:S03]  /*38c0*/  @!P6 VIADD R30, R31, 0x1 ;  /* 0x000000011f1ee836 */ /* 0x000fc60000000000 */
[----:B---3--:R-:W-:-:S04]  /*38d0*/  FSETP.GEU.AND P3, PT, R32, R5, PT ;  /* 0x000000052000720b */ /* 0x008fc80003f6e000 */
[----:B------:R-:W-:Y:S01]  /*38e0*/  FSEL R5, R32, R5, !P3 ;  /* 0x0000000520057208 */ /* 0x000fe20005800000 */
[----:B------:R-:W-:-:S03]  /*38f0*/  @!P4 VIADD R30, R31, 0x2 ;  /* 0x000000021f1ec836 */ /* 0x000fc60000000000 */
[----:B----4-:R-:W-:-:S04]  /*3900*/  FSETP.GEU.AND P0, PT, R34, R5, PT ;  /* 0x000000052200720b */ /* 0x010fc80003f0e000 */
[----:B------:R-:W-:Y:S01]  /*3910*/  FSEL R5, R34, R5, !P0 ;  /* 0x0000000522057208 */ /* 0x000fe20004000000 */
[----:B------:R-:W-:-:S03]  /*3920*/  @!P3 VIADD R30, R31, 0x3 ;  /* 0x000000031f1eb836 */ /* 0x000fc60000000000 */
[----:B-----5:R-:W-:-:S04]  /*3930*/  FSETP.GEU.AND P2, PT, R36, R5, PT ;  /* 0x000000052400720b */ /* 0x020fc80003f4e000 */
[----:B------:R-:W-:Y:S01]  /*3940*/  FSEL R5, R36, R5, !P2 ;  /* 0x0000000524057208 */ /* 0x000fe20005000000 */
[----:B------:R-:W-:-:S03]  /*3950*/  @!P0 VIADD R30, R31, 0x4 ;  /* 0x000000041f1e8836 */ /* 0x000fc60000000000 */
[----:B-1----:R-:W-:-:S04]  /*3960*/  FSETP.GEU.AND P5, PT, R24, R5, PT ;  /* 0x000000051800720b */ /* 0x002fc80003fae000 */
[----:B------:R-:W-:Y:S01]  /*3970*/  FSEL R24, R24, R5, !P5 ;  /* 0x0000000518187208 */ /* 0x000fe20006800000 */
[----:B------:R-:W-:-:S03]  /*3980*/  @!P2 VIADD R30, R31, 0x5 ;  /* 0x000000051f1ea836 */ /* 0x000fc60000000000 */
[----:B------:R-:W-:-:S04]  /*3990*/  FSETP.GEU.AND P3, PT, R7, R24, PT ;  /* 0x000000180700720b */ /* 0x000fc80003f6e000 */
[----:B------:R-:W-:Y:S01]  /*39a0*/  FSEL R24, R7, R24, !P3 ;  /* 0x0000001807187208 */ /* 0x000fe20005800000 */
[----:B------:R-:W-:-:S08]  /*39b0*/  @!P5 VIADD R30, R31, 0x6 ;  /* 0x000000061f1ed836 */ /* 0x000fd00000000000 */
[C---:B------:R-:W-:Y:S02]  /*39c0*/  @!P3 VIADD R30, R31.reuse, 0x7 ;  /* 0x000000071f1eb836 */ /* 0x040fe40000000000 */
[----:B------:R-:W-:-:S07]  /*39d0*/  VIADD R31, R31, 0x8 ;  /* 0x000000081f1f7836 */ /* 0x000fce0000000000 */
.L_x_46:
        /* <DEDUP_REMOVED lines=8> */
[----:B------:R-:W3:Y:S01]  /*3a60*/  LDS R32, [R4+0xc] ;  /* 0x00000c0004207984 */ /* 0x000ee20000000800 */
[----:B-1----:R-:W-:-:S04]  /*3a70*/  FSETP.GEU.AND P0, PT, R5, R24, PT ;  /* 0x000000180500720b */ /* 0x002fc80003f0e000 */
[----:B------:R-:W-:Y:S02]  /*3a80*/  FSEL R5, R5, R24, !P0 ;  /* 0x0000001805057208 */ /* 0x000fe40004000000 */
        /* <DEDUP_REMOVED lines=8> */
[----:B------:R-:W-:-:S08]  /*3b10*/  @!P3 VIADD R30, R31, 0x2 ;  /* 0x000000021f1eb836 */ /* 0x000fd00000000000 */
[C---:B------:R-:W-:Y:S02]  /*3b20*/  @!P4 VIADD R30, R31.reuse, 0x3 ;  /* 0x000000031f1ec836 */ /* 0x040fe40000000000 */
[----:B------:R-:W-:-:S07]  /*3b30*/  VIADD R31, R31, 0x4 ;  /* 0x000000041f1f7836 */ /* 0x000fce0000000000 */
.L_x_47:
[----:B------:R-:W-:Y:S05]  /*3b40*/  BRA.U !UP2, `(.L_x_43) ;  /* 0x000000010a407547 */ /* 0x000fea000b800000 */
[----:B------:R-:W-:Y:S01]  /*3b50*/  IMAD R6, R31, 0x4, R9 ;  /* 0x000000041f067824 */ /* 0x000fe200078e0209 */
[----:B------:R-:W-:-:S04]  /*3b60*/  UISETP.NE.AND UP1, UPT, UR7, 0x1, UPT ;  /* 0x000000010700788c */ /* 0x000fc8000bf25270 */
[----:B------:R-:W1:Y:S02]  /*3b70*/  LDS R5, [R6] ;  /* 0x0000000006057984 */ /* 0x000e640000000800 */
[----:B-1----:R-:W-:-:S04]  /*3b80*/  FSETP.GEU.AND P0, PT, R5, R24, PT ;  /* 0x000000180500720b */ /* 0x002fc80003f0e000 */
[----:B------:R-:W-:Y:S02]  /*3b90*/  FSEL R7, R5, R24, !P0 ;  /* 0x0000001805077208 */ /* 0x000fe40004000000 */
[----:B------:R-:W-:Y:S01]  /*3ba0*/  SEL R30, R31, R30, !P0 ;  /* 0x0000001e1f1e7207 */ /* 0x000fe20004000000 */
[----:B------:R-:W-:Y:S06]  /*3bb0*/  BRA.U !UP1, `(.L_x_43) ;  /* 0x0000000109247547 */ /* 0x000fec000b800000 */
[----:B------:R-:W-:Y:S01]  /*3bc0*/  UISETP.NE.AND UP1, UPT, UR7, 0x2, UPT ;  /* 0x000000020700788c */ /* 0x000fe2000bf25270 */
[----:B------:R-:W0:Y:S05]  /*3bd0*/  LDS R4, [R6+0x4] ;  /* 0x0000040006047984 */ /* 0x000e2a0000000800 */
[----:B------:R-:W-:-:S13]  /*3be0*/  PLOP3.LUT P3, PT, PT, PT, UP1, 0x80, 0x8 ;  /* 0x000000000008781c */ /* 0x000fda0003f6f018 */
[----:B------:R-:W1:Y:S01]  /*3bf0*/  @P3 LDS R5, [R6+0x8] ;  /* 0x0000080006053984 */ /* 0x000e620000000800 */
[----:B0-----:R-:W-:-:S04]  /*3c00*/  FSETP.GEU.AND P0, PT, R4, R7, PT ;  /* 0x000000070400720b */ /* 0x001fc80003f0e000 */
[----:B------:R-:W-:-:S09]  /*3c10*/  FSEL R4, R4, R7, !P0 ;  /* 0x0000000704047208 */ /* 0x000fd20004000000 */
[----:B------:R-:W-:Y:S01]  /*3c20*/  @!P0 VIADD R30, R31, 0x1 ;  /* 0x000000011f1e8836 */ /* 0x000fe20000000000 */
[----:B-1----:R-:W-:-:S13]  /*3c30*/  FSETP.GEU.OR P2, PT, R5, R4, !P3 ;  /* 0x000000040500720b */ /* 0x002fda0005f4e400 */
[----:B------:R-:W-:-:S07]  /*3c40*/  @!P2 VIADD R30, R31, 0x2 ;  /* 0x000000021f1ea836 */ /* 0x000fce0000000000 */
.L_x_43:
[----:B0-----:R-:W0:Y:S02]  /*3c50*/  LDC.64 R4, c[0x4][RZ] ;  /* 0x01000000ff047b82 */ /* 0x001e240000000a00 */
[----:B0-----:R-:W2:Y:S01]  /*3c60*/  LDG.E R34, desc[UR14][R4.64] ;  /* 0x0000000e04227981 */ /* 0x001ea2000c1e1900 */
[----:B------:R-:W-:Y:S01]  /*3c70*/  IMAD R6, R30, 0x4, R9 ;  /* 0x000000041e067824 */ /* 0x000fe200078e0209 */
[----:B------:R-:W-:Y:S04]  /*3c80*/  BSSY.RECONVERGENT B1, `(.L_x_48) ;  /* 0x00000a5000017945 */ /* 0x000fe80003800200 */
[----:B------:R-:W2:Y:S02]  /*3c90*/  LDS R7, [R6] ;  /* 0x0000000006077984 */ /* 0x000ea40000000800 */
[----:B--2---:R-:W-:-:S13]  /*3ca0*/  FSETP.GEU.AND P0, PT, R7, R34, PT ;  /* 0x000000220700720b */ /* 0x004fda0003f0e000 */
[----:B------:R-:W-:Y:S05]  /*3cb0*/  @P0 BRA `(.L_x_49) ;  /* 0x0000000800840947 */ /* 0x000fea0003800000 */
[----:B------:R0:W-:Y:S01]  /*3cc0*/  STG.E desc[UR14][R4.64], R7 ;  /* 0x0000000704007986 */ /* 0x0001e2000c10190e */
[----:B------:R-:W-:Y:S05]  /*3cd0*/  BRA.U !UP0, `(.L_x_50) ;  /* 0x0000000508dc7547 */ /* 0x000fea000b800000 */
[----:B------:R-:W-:Y:S01]  /*3ce0*/  ISETP.GE.U32.AND P0, PT, R11, 0xf, PT ;  /* 0x0000000f0b00780c */ /* 0x000fe20003f06070 */
[----:B------:R-:W-:Y:S01]  /*3cf0*/  BSSY.RECONVERGENT B2, `(.L_x_51) ;  /* 0x0000030000027945 */ /* 0x000fe20003800200 */
[----:B------:R-:W-:-:S11]  /*3d00*/  IMAD.MOV.U32 R3, RZ, RZ, RZ ;  /* 0x000000ffff037224 */ /* 0x000fd600078e00ff */
[----:B------:R-:W-:Y:S05]  /*3d10*/  @!P0 BRA `(.L_x_52) ;  /* 0x0000000000b48947 */ /* 0x000fea0003800000 */
[----:B------:R-:W-:Y:S01]  /*3d20*/  BSSY.RECONVERGENT B3, `(.L_x_53) ;  /* 0x000002b000037945 */ /* 0x000fe20003800200 */
[----:B------:R-:W-:-:S07]  /*3d30*/  IMAD.MOV.U32 R8, RZ, RZ, RZ ;  /* 0x000000ffff087224 */ /* 0x000fce00078e00ff */
.L_x_54:
[----:B--2---:R-:W2:Y:S01]  /*3d40*/  LDC.64 R2, c[0x0][0x3b0] ;  /* 0x0000ec00ff027b82 */ /* 0x004ea20000000a00 */
[----:B------:R-:W0:Y:S02]  /*3d50*/  LDCU UR11, c[0x0][0x3a0] ;  /* 0x00007400ff0b77ac */ /* 0x000e240008000800 */
[----:B0-----:R-:W-:-:S04]  /*3d60*/  IMAD R7, R30, UR11, R8 ;  /* 0x0000000b1e077c24 */ /* 0x001fc8000f8e0208 */
[----:B--2---:R-:W-:Y:S02]  /*3d70*/  IMAD.WIDE R2, R7, 0x4, R2 ;  /* 0x0000000407027825 */ /* 0x004fe400078e0202 */
[----:B------:R-:W0:Y:S03]  /*3d80*/  LDC.64 R6, c[0x0][0x388] ;  /* 0x0000e200ff067b82 */ /* 0x000e260000000a00 */
[----:B------:R-:W2:Y:S01]  /*3d90*/  LDG.E R25, desc[UR14][R2.64] ;  /* 0x0000000e02197981 */ /* 0x000ea2000c1e1900 */
[----:B0-----:R-:W-:-:S05]  /*3da0*/  IMAD.WIDE.U32 R6, R8, 0x4, R6 ;  /* 0x0000000408067825 */ /* 0x001fca00078e0006 */
[----:B--2---:R0:W-:Y:S04]  /*3db0*/  STG.E desc[UR14][R6.64], R25 ;  /* 0x0000001906007986 */ /* 0x0041e8000c10190e */
[----:B------:R-:W2:Y:S04]  /*3dc0*/  LDG.E R27, desc[UR14][R2.64+0x4] ;  /* 0x0000040e021b7981 */ /* 0x000ea8000c1e1900 */
[----:B--2---:R2:W-:Y:S04]  /*3dd0*/  STG.E desc[UR14][R6.64+0x4], R27 ;  /* 0x0000041b06007986 */ /* 0x0045e8000c10190e */
[----:B------:R-:W3:Y:S04]  /*3de0*/  LDG.E R31, desc[UR14][R2.64+0x8] ;  /* 0x0000080e021f7981 */ /* 0x000ee8000c1e1900 */
[----:B---3--:R3:W-:Y:S04]  /*3df0*/  STG.E desc[UR14][R6.64+0x8], R31 ;  /* 0x0000081f06007986 */ /* 0x0087e8000c10190e */
[----:B------:R-:W4:Y:S04]  /*3e00*/  LDG.E R33, desc[UR14][R2.64+0xc] ;  /* 0x00000c0e02217981 */ /* 0x000f28000c1e1900 */
[----:B----4-:R4:W-:Y:S04]  /*3e10*/  STG.E desc[UR14][R6.64+0xc], R33 ;  /* 0x00000c2106007986 */ /* 0x0109e8000c10190e */
[----:B------:R-:W5:Y:S04]  /*3e20*/  LDG.E R35, desc[UR14][R2.64+0x10] ;  /* 0x0000100e02237981 */ /* 0x000f68000c1e1900 */
[----:B-----5:R5:W-:Y:S04]  /*3e30*/  STG.E desc[UR14][R6.64+0x10], R35 ;  /* 0x0000102306007986 */ /* 0x020be8000c10190e */
[----:B------:R-:W2:Y:S04]  /*3e40*/  LDG.E R37, desc[UR14][R2.64+0x14] ;  /* 0x0000140e02257981 */ /* 0x000ea8000c1e1900 */
[----:B--2---:R2:W-:Y:S04]  /*3e50*/  STG.E desc[UR14][R6.64+0x14], R37 ;  /* 0x0000142506007986 */ /* 0x0045e8000c10190e */
[----:B0-----:R-:W3:Y:S04]  /*3e60*/  LDG.E R25, desc[UR14][R2.64+0x18] ;  /* 0x0000180e02197981 */ /* 0x001ee8000c1e1900 */
[----:B---3--:R0:W-:Y:S04]  /*3e70*/  STG.E desc[UR14][R6.64+0x18], R25 ;  /* 0x0000181906007986 */ /* 0x0081e8000c10190e */
        /* <DEDUP_REMOVED lines=8> */
[----:B------:R-:W3:Y:S04]  /*3f00*/  LDG.E R37, desc[UR14][R2.64+0x2c] ;  /* 0x00002c0e02257981 */ /* 0x000ee8000c1e1900 */
[----:B---3--:R2:W-:Y:S04]  /*3f10*/  STG.E desc[UR14][R6.64+0x2c], R37 ;  /* 0x00002c2506007986 */ /* 0x0085e8000c10190e */
[----:B0-----:R-:W3:Y:S04]  /*3f20*/  LDG.E R25, desc[UR14][R2.64+0x30] ;  /* 0x0000300e02197981 */ /* 0x001ee8000c1e1900 */
[----:B---3--:R2:W-:Y:S04]  /*3f30*/  STG.E desc[UR14][R6.64+0x30], R25 ;  /* 0x0000301906007986 */ /* 0x0085e8000c10190e */
[----:B------:R-:W3:Y:S04]  /*3f40*/  LDG.E R27, desc[UR14][R2.64+0x34] ;  /* 0x0000340e021b7981 */ /* 0x000ee8000c1e1900 */
[----:B---3--:R2:W-:Y:S04]  /*3f50*/  STG.E desc[UR14][R6.64+0x34], R27 ;  /* 0x0000341b06007986 */ /* 0x0085e8000c10190e */
[----:B----4-:R-:W3:Y:S04]  /*3f60*/  LDG.E R31, desc[UR14][R2.64+0x38] ;  /* 0x0000380e021f7981 */ /* 0x010ee8000c1e1900 */
[----:B---3--:R2:W-:Y:S04]  /*3f70*/  STG.E desc[UR14][R6.64+0x38], R31 ;  /* 0x0000381f06007986 */ /* 0x0085e8000c10190e */
[----:B-----5:R-:W3:Y:S01]  /*3f80*/  LDG.E R33, desc[UR14][R2.64+0x3c] ;  /* 0x00003c0e02217981 */ /* 0x020ee2000c1e1900 */
[----:B------:R-:W-:-:S05]  /*3f90*/  VIADD R8, R8, 0x10 ;  /* 0x0000001008087836 */ /* 0x000fca0000000000 */
[----:B------:R-:W-:Y:S01]  /*3fa0*/  ISETP.NE.AND P0, PT, R8, R17, PT ;  /* 0x000000110800720c */ /* 0x000fe20003f05270 */
[----:B---3--:R2:W-:-:S12]  /*3fb0*/  STG.E desc[UR14][R6.64+0x3c], R33 ;  /* 0x00003c2106007986 */ /* 0x0085d8000c10190e */
[----:B------:R-:W-:Y:S05]  /*3fc0*/  @P0 BRA `(.L_x_54) ;  /* 0xfffffffc005c0947 */ /* 0x000fea000383ffff */
[----:B------:R-:W-:Y:S05]  /*3fd0*/  BSYNC.RECONVERGENT B3 ;  /* 0x0000000000037941 */ /* 0x000fea0003800200 */
.L_x_53:
[----:B------:R-:W-:-:S07]  /*3fe0*/  IMAD.MOV.U32 R3, RZ, RZ, R17 ;  /* 0x000000ffff037224 */ /* 0x000fce00078e0011 */
.L_x_52:
[----:B------:R-:W-:Y:S05]  /*3ff0*/  BSYNC.RECONVERGENT B2 ;  /* 0x0000000000027941 */ /* 0x000fea0003800200 */
.L_x_51:
[----:B------:R-:W-:Y:S01]  /*4000*/  ISETP.NE.AND P0, PT, R13, RZ, PT ;  /* 0x000000ff0d00720c */ /* 0x000fe20003f05270 */
[----:B------:R-:W-:-:S12]  /*4010*/  BSSY.RECONVERGENT B2, `(.L_x_50) ;  /* 0x0000043000027945 */ /* 0x000fd80003800200 */
[----:B------:R-:W-:Y:S05]  /*4020*/  @!P0 BRA `(.L_x_55) ;  /* 0x0000000400048947 */ /* 0x000fea0003800000 */
[----:B------:R-:W-:Y:S01]  /*4030*/  ISETP.GE.U32.AND P0, PT, R20, 0x7, PT ;  /* 0x000000071400780c */ /* 0x000fe20003f06070 */
[----:B------:R-:W-:Y:S01]  /*4040*/  BSSY.RECONVERGENT B3, `(.L_x_56) ;  /* 0x000001a000037945 */ /* 0x000fe20003800200 */
[----:B------:R-:W-:-:S11]  /*4050*/  ISETP.NE.AND P2, PT, R14, RZ, PT ;  /* 0x000000ff0e00720c */ /* 0x000fd60003f45270 */
[----:B------:R-:W-:Y:S05]  /*4060*/  @!P0 BRA `(.L_x_57) ;  /* 0x00000000005c8947 */ /* 0x000fea0003800000 */
[----:B0-2---:R-:W0:Y:S01]  /*4070*/  LDC.64 R6, c[0x0][0x3b0] ;  /* 0x0000ec00ff067b82 */ /* 0x005e220000000a00 */
[----:B------:R-:W2:Y:S02]  /*4080*/  LDCU UR11, c[0x0][0x3a0] ;  /* 0x00007400ff0b77ac */ /* 0x000ea40008000800 */
[----:B--2---:R-:W-:-:S04]  /*4090*/  IMAD R25, R30, UR11, R3 ;  /* 0x0000000b1e197c24 */ /* 0x004fc8000f8e0203 */
[----:B0-----:R-:W-:Y:S02]  /*40a0*/  IMAD.WIDE R6, R25, 0x4, R6 ;  /* 0x0000000419067825 */ /* 0x001fe400078e0206 */
[----:B-1----:R-:W0:Y:S03]  /*40b0*/  LDC.64 R24, c[0x0][0x388] ;  /* 0x0000e200ff187b82 */ /* 0x002e260000000a00 */
[----:B------:R-:W2:Y:S01]  /*40c0*/  LDG.E R27, desc[UR14][R6.64] ;  /* 0x0000000e061b7981 */ /* 0x000ea2000c1e1900 */
[----:B0-----:R-:W-:-:S05]  /*40d0*/  IMAD.WIDE.U32 R24, R3, 0x4, R24 ;  /* 0x0000000403187825 */ /* 0x001fca00078e0018 */
[----:B--2---:R0:W-:Y:S04]  /*40e0*/  STG.E desc[UR14][R24.64], R27 ;  /* 0x0000001b18007986 */ /* 0x0041e8000c10190e */
[----:B------:R-:W2:Y:S04]  /*40f0*/  LDG.E R31, desc[UR14][R6.64+0x4] ;  /* 0x0000040e061f7981 */ /* 0x000ea8000c1e1900 */
        /* <DEDUP_REMOVED lines=9> */
[----:B0-----:R-:W2:Y:S04]  /*4190*/  LDG.E R27, desc[UR14][R6.64+0x18] ;  /* 0x0000180e061b7981 */ /* 0x001ea8000c1e1900 */
[----:B--2---:R3:W-:Y:S04]  /*41a0*/  STG.E desc[UR14][R24.64+0x18], R27 ;  /* 0x0000181b18007986 */ /* 0x0047e8000c10190e */
[----:B-1----:R-:W2:Y:S01]  /*41b0*/  LDG.E R31, desc[UR14][R6.64+0x1c] ;  /* 0x00001c0e061f7981 */ /* 0x002ea2000c1e1900 */
[----:B------:R-:W-:-:S03]  /*41c0*/  VIADD R3, R3, 0x8 ;  /* 0x0000000803037836 */ /* 0x000fc60000000000 */
[----:B--2---:R3:W-:Y:S04]  /*41d0*/  STG.E desc[UR14][R24.64+0x1c], R31 ;  /* 0x00001c1f18007986 */ /* 0x0047e8000c10190e */
.L_x_57:
[----:B------:R-:W-:Y:S05]  /*41e0*/  BSYNC.RECONVERGENT B3 ;  /* 0x0000000000037941 */ /* 0x000fea0003800200 */
.L_x_56:
[----:B------:R-:W-:Y:S05]  /*41f0*/  @!P2 BRA `(.L_x_55) ;  /* 0x000000000090a947 */ /* 0x000fea0003800000 */
[----:B------:R-:W-:Y:S01]  /*4200*/  ISETP.GE.U32.AND P0, PT, R21, 0x3, PT ;  /* 0x000000031500780c */ /* 0x000fe20003f06070 */
[----:B------:R-:W-:Y:S01]  /*4210*/  BSSY.RECONVERGENT B3, `(.L_x_58) ;  /* 0x0000012000037945 */ /* 0x000fe20003800200 */
[----:B------:R-:W-:-:S11]  /*4220*/  ISETP.NE.AND P2, PT, R12, RZ, PT ;  /* 0x000000ff0c00720c */ /* 0x000fd60003f45270 */
[----:B------:R-:W-:Y:S05]  /*4230*/  @!P0 BRA `(.L_x_59) ;  /* 0x00000000003c8947 */ /* 0x000fea0003800000 */
[----:B0-2---:R-:W0:Y:S01]  /*4240*/  LDC.64 R6, c[0x0][0x3b0] ;  /* 0x0000ec00ff067b82 */ /* 0x005e220000000a00 */
[----:B------:R-:W3:Y:S02]  /*4250*/  LDCU UR11, c[0x0][0x3a0] ;  /* 0x00007400ff0b77ac */ /* 0x000ee40008000800 */
[----:B---3--:R-:W-:-:S04]  /*4260*/  IMAD R25, R30, UR11, R3 ;  /* 0x0000000b1e197c24 */ /* 0x008fc8000f8e0203 */
        /* <DEDUP_REMOVED lines=9> */
[----:B------:R-:W2:Y:S01]  /*4300*/  LDG.E R35, desc[UR14][R6.64+0xc] ;  /* 0x00000c0e06237981 */ /* 0x000ea2000c1e1900 */
[----:B------:R-:W-:-:S03]  /*4310*/  VIADD R3, R3, 0x4 ;  /* 0x0000000403037836 */ /* 0x000fc60000000000 */
[----:B--2---:R4:W-:Y:S04]  /*4320*/  STG.E desc[UR14][R24.64+0xc], R35 ;  /* 0x00000c2318007986 */ /* 0x0049e8000c10190e */
.L_x_59:
[----:B------:R-:W-:Y:S05]  /*4330*/  BSYNC.RECONVERGENT B3 ;  /* 0x0000000000037941 */ /* 0x000fea0003800200 */
.L_x_58:
[----:B------:R-:W-:Y:S05]  /*4340*/  @!P2 BRA `(.L_x_55) ;  /* 0x00000000003ca947 */ /* 0x000fea0003800000 */
[----:B0-2---:R-:W0:Y:S01]  /*4350*/  LDC.64 R6, c[0x0][0x3b0] ;  /* 0x0000ec00ff067b82 */ /* 0x005e220000000a00 */
[----:B------:R-:W3:Y:S02]  /*4360*/  LDCU UR11, c[0x0][0x3a0] ;  /* 0x00007400ff0b77ac */ /* 0x000ee40008000800 */
[----:B---34-:R-:W-:-:S04]  /*4370*/  IMAD R25, R30, UR11, R3 ;  /* 0x0000000b1e197c24 */ /* 0x018fc8000f8e0203 */
[----:B0-----:R-:W-:Y:S02]  /*4380*/  IMAD.WIDE R6, R25, 0x4, R6 ;  /* 0x0000000419067825 */ /* 0x001fe400078e0206 */
[----:B-1----:R-:W0:Y:S03]  /*4390*/  LDC.64 R24, c[0x0][0x388] ;  /* 0x0000e200ff187b82 */ /* 0x002e260000000a00 */
[----:B------:R-:W2:Y:S01]  /*43a0*/  LDG.E R27, desc[UR14][R6.64] ;  /* 0x0000000e061b7981 */ /* 0x000ea2000c1e1900 */
[----:B------:R-:W-:Y:S01]  /*43b0*/  ISETP.NE.AND P0, PT, R12, 0x1, PT ;  /* 0x000000010c00780c */ /* 0x000fe20003f05270 */
[----:B0-----:R-:W-:-:S05]  /*43c0*/  IMAD.WIDE.U32 R2, R3, 0x4, R24 ;  /* 0x0000000403027825 */ /* 0x001fca00078e0018 */
[----:B--2---:R0:W-:Y:S07]  /*43d0*/  STG.E desc[UR14][R2.64], R27 ;  /* 0x0000001b02007986 */ /* 0x0041ee000c10190e */
[----:B------:R-:W-:Y:S05]  /*43e0*/  @!P0 BRA `(.L_x_55) ;  /* 0x0000000000148947 */ /* 0x000fea0003800000 */
[----:B------:R-:W2:Y:S01]  /*43f0*/  LDG.E R25, desc[UR14][R6.64+0x4] ;  /* 0x0000040e06197981 */ /* 0x000ea2000c1e1900 */
[----:B------:R-:W-:-:S03]  /*4400*/  ISETP.NE.AND P0, PT, R12, 0x2, PT ;  /* 0x000000020c00780c */ /* 0x000fc60003f05270 */
[----:B--2---:R1:W-:Y:S10]  /*4410*/  STG.E desc[UR14][R2.64+0x4], R25 ;  /* 0x0000041902007986 */ /* 0x0043f4000c10190e */
[----:B0-----:R-:W2:Y:S04]  /*4420*/  @P0 LDG.E R27, desc[UR14][R6.64+0x8] ;  /* 0x0000080e061b0981 */ /* 0x001ea8000c1e1900 */
[----:B--2---:R1:W-:Y:S02]  /*4430*/  @P0 STG.E desc[UR14][R2.64+0x8], R27 ;  /* 0x0000081b02000986 */ /* 0x0043e4000c10190e */
.L_x_55:
[----:B------:R-:W-:Y:S05]  /*4440*/  BSYNC.RECONVERGENT B2 ;  /* 0x0000000000027941 */ /* 0x000fea0003800200 */
.L_x_50:
[----:B------:R-:W0:Y:S02]  /*4450*/  LDG.E R34, desc[UR14][R4.64] ;  /* 0x0000000e04227981 */ /* 0x000e24000c1e1900 */
[----:B01----:R-:W0:Y:S02]  /*4460*/  F2F.F64.F32 R2, R34 ;  /* 0x0000002200027310 */ /* 0x003e240000201800 */
[----:B0-----:R-:W-:-:S06]  /*4470*/  DMUL R2, R2, 0.5 ;  /* 0x3fe0000002027828 */ /* 0x001fcc0000000000 */
[----:B--2---:R-:W3:Y:S04]  /*4480*/  MUFU.RCP64H R7, R3 ;  /* 0x0000000300077308 */ /* 0x004ee80000001800 */
[----:B------:R-:W-:-:S05]  /*4490*/  VIADD R6, R3, 0x300402 ;  /* 0x0030040203067836 */ /* 0x000fca0000000000 */
[----:B------:R-:W-:Y:S01]  /*44a0*/  FSETP.GEU.AND P0, PT, |R6|, 5.8789094863358348022e-39, PT ;  /* 0x004004020600780b */ /* 0x000fe20003f0e200 */
[----:B---34-:R-:W-:-:S08]  /*44b0*/  DFMA R24, -R2, R6, 1 ;  /* 0x3ff000000218742b */ /* 0x018fd00000000106 */
[----:B------:R-:W-:-:S08]  /*44c0*/  DFMA R24, R24, R24, R24 ;  /* 0x000000181818722b */ /* 0x000fd00000000018 */
[----:B------:R-:W-:-:S08]  /*44d0*/  DFMA R24, R6, R24, R6 ;  /* 0x000000180618722b */ /* 0x000fd00000000006 */
[----:B------:R-:W-:-:S08]  /*44e0*/  DFMA R26, -R2, R24, 1 ;  /* 0x3ff00000021a742b */ /* 0x000fd00000000118 */
[----:B------:R-:W-:Y:S01]  /*44f0*/  DFMA R24, R24, R26, R24 ;  /* 0x0000001a1818722b */ /* 0x000fe20000000018 */
[----:B------:R-:W-:Y:S10]  /*4500*/  @P0 BRA `(.L_x_60) ;  /* 0x0000000000100947 */ /* 0x000ff40003800000 */
[----:B------:R-:W-:Y:S02]  /*4510*/  LOP3.LUT R4, R3, 0x7fffffff, RZ, 0xc0, !PT ;  /* 0x7fffffff03047812 */ /* 0x000fe400078ec0ff */
[----:B------:R-:W-:-:S03]  /*4520*/  MOV R8, 0x4550 ;  /* 0x0000455000087802 */ /* 0x000fc60000000f00 */
[----:B------:R-:W-:-:S07]  /*4530*/  VIADD R6, R4, 0xfff00000 ;  /* 0xfff0000004067836 */ /* 0x000fce0000000000 */
[----:B------:R-:W-:Y:S05]  /*4540*/  CALL.REL.NOINC `($__internal_0_$__cuda_sm20_dblrcp_rn_slowpath_v3) ;  /* 0x0000003c00ac7944 */ /* 0x000fea0003c00000 */
.L_x_60:
[----:B------:R-:W0:Y:S01]  /*4550*/  MUFU.RCP64H R3, R23 ;  /* 0x0000001700037308 */ /* 0x000e220000001800 */
[----:B------:R-:W-:Y:S01]  /*4560*/  IMAD.MOV.U32 R2, RZ, RZ, 0x1 ;  /* 0x00000001ff027424 */ /* 0x000fe200078e00ff */
[----:B------:R-:W-:Y:S06]  /*4570*/  BSSY.RECONVERGENT B2, `(.L_x_61) ;  /* 0x0000013000027945 */ /* 0x000fec0003800200 */
[----:B------:R-:W1:Y:S01]  /*4580*/  F2F.F32.F64 R8, R24 ;  /* 0x0000001800087310 */ /* 0x000e620000301000 */
[----:B0-----:R-:W-:-:S08]  /*4590*/  DFMA R4, -R22, R2, 1 ;  /* 0x3ff000001604742b */ /* 0x001fd00000000102 */
[----:B------:R-:W-:-:S08]  /*45a0*/  DFMA R4, R4, R4, R4 ;  /* 0x000000040404722b */ /* 0x000fd00000000004 */
[----:B------:R-:W-:Y:S01]  /*45b0*/  DFMA R4, R2, R4, R2 ;  /* 0x000000040204722b */ /* 0x000fe20000000002 */
[----:B-1----:R-:W0:Y:S07]  /*45c0*/  F2F.F64.F32 R2, R8 ;  /* 0x0000000800027310 */ /* 0x002e2e0000201800 */
[----:B------:R-:W-:-:S08]  /*45d0*/  DFMA R6, -R22, R4, 1 ;  /* 0x3ff000001606742b */ /* 0x000fd00000000104 */
[----:B------:R-:W-:Y:S01]  /*45e0*/  DFMA R26, R4, R6, R4 ;  /* 0x00000006041a722b */ /* 0x000fe20000000004 */
[----:B0-----:R-:W-:-:S07]  /*45f0*/  FSETP.GEU.AND P2, PT, |R3|, 6.5827683646048100446e-37, PT ;  /* 0x036000000300780b */ /* 0x001fce0003f4e200 */
[----:B------:R-:W-:-:S08]  /*4600*/  DMUL R4, R26, R2 ;  /* 0x000000021a047228 */ /* 0x000fd00000000000 */
[----:B------:R-:W-:-:S08]  /*4610*/  DFMA R6, -R22, R4, R2 ;  /* 0x000000041606722b */ /* 0x000fd00000000102 */
[----:B------:R-:W-:-:S10]  /*4620*/  DFMA R4, R26, R6, R4 ;  /* 0x000000061a04722b */ /* 0x000fd40000000004 */
[----:B------:R-:W-:-:S05]  /*4630*/  FFMA R6, RZ, R23, R5 ;  /* 0x00000017ff067223 */ /* 0x000fca0000000005 */
[----:B------:R-:W-:-:S13]  /*4640*/  FSETP.GT.AND P0, PT, |R6|, 1.469367938527859385e-39, PT ;  /* 0x001000000600780b */ /* 0x000fda0003f04200 */
[----:B------:R-:W-:Y:S05]  /*4650*/  @P0 BRA P2, `(.L_x_62) ;  /* 0x0000000000100947 */ /* 0x000fea0001000000 */
[----:B------:R-:W-:Y:S01]  /*4660*/  IMAD.MOV.U32 R4, RZ, RZ, R22 ;  /* 0x000000ffff047224 */ /* 0x000fe200078e0016 */
[----:B------:R-:W-:Y:S01]  /*4670*/  MOV R36, 0x46a0 ;  /* 0x000046a000247802 */ /* 0x000fe20000000f00 */
[----:B------:R-:W-:-:S07]  /*4680*/  IMAD.MOV.U32 R5, RZ, RZ, R23 ;  /* 0x000000ffff057224 */ /* 0x000fce00078e0017 */
[----:B------:R-:W-:Y:S05]  /*4690*/  CALL.REL.NOINC `($__internal_1_$__cuda_sm20_div_rn_f64_full) ;  /* 0x0000003c00f87944 */ /* 0x000fea0003c00000 */
.L_x_62:
[----:B------:R-:W-:Y:S05]  /*46a0*/  BSYNC.RECONVERGENT B2 ;  /* 0x0000000000027941 */ /* 0x000fea0003800200 */
.L_x_61:
[----:B------:R0:W2:Y:S01]  /*46b0*/  F2F.F32.F64 R3, R4 ;  /* 0x0000000400037310 */ /* 0x0000a20000301000 */
[----:B------:R-:W-:-:S07]  /*46c0*/  IMAD.U32 R2, RZ, RZ, UR10 ;  /* 0x0000000aff027e24 */ /* 0x000fce000f8e00ff */
.L_x_49:
[----:B------:R-:W-:Y:S05]  /*46d0*/  BSYNC.RECONVERGENT B1 ;  /* 0x0000000000017941 */ /* 0x000fea0003800200 */
.L_x_48:
[----:B0-----:R-:W0:Y:S01]  /*46e0*/  LDC R5, c[0x0][0x3a0] ;  /* 0x0000e800ff057b82 */ /* 0x001e220000000800 */
[----:B------:R-:W-:Y:S01]  /*46f0*/  IADD3 R4, PT, PT, -R2, UR10, RZ ;  /* 0x0000000a02047c10 */ /* 0x000fe2000fffe1ff */
[----:B------:R-:W-:Y:S03]  /*4700*/  BSSY.RECONVERGENT B1, `(.L_x_63) ;  /* 0x0000056000017945 */ /* 0x000fe60003800200 */
[----:B------:R-:W-:-:S04]  /*4710*/  ISETP.GE.AND P2, PT, R4, 0x65, PT ;  /* 0x000000650400780c */ /* 0x000fc80003f46270 */
[----:B------:R-:W-:Y:S02]  /*4720*/  SEL R2, R2, UR10, !P2 ;  /* 0x0000000a02027c07 */ /* 0x000fe4000d000000 */
[----:B0-----:R-:W-:-:S13]  /*4730*/  ISETP.LT.OR P0, PT, R5, 0x1, !P2 ;  /* 0x000000010500780c */ /* 0x001fda0005701670 */
[----:B------:R-:W-:Y:S05]  /*4740*/  @P0 BRA `(.L_x_64) ;  /* 0x0000000400440947 */ /* 0x000fea0003800000 */
[----:B------:R-:W-:Y:S01]  /*4750*/  ISETP.GE.U32.AND P0, PT, R11, 0x7, PT ;  /* 0x000000070b00780c */ /* 0x000fe20003f06070 */
[----:B------:R-:W-:Y:S01]  /*4760*/  BSSY.RECONVERGENT B2, `(.L_x_65) ;  /* 0x000001f000027945 */ /* 0x000fe20003800200 */
[----:B------:R-:W-:-:S11]  /*4770*/  IMAD.MOV.U32 R4, RZ, RZ, RZ ;  /* 0x000000ffff047224 */ /* 0x000fd600078e00ff */
[----:B------:R-:W-:Y:S05]  /*4780*/  @!P0 BRA `(.L_x_66) ;  /* 0x0000000000708947 */ /* 0x000fea0003800000 */
[----:B------:R-:W0:Y:S01]  /*4790*/  S2R R7, SR_CgaCtaId ;  /* 0x0000000000077919 */ /* 0x000e220000008800 */
[----:B------:R-:W-:Y:S01]  /*47a0*/  MOV R2, 0x400 ;  /* 0x0000040000027802 */ /* 0x000fe20000000f00 */
[----:B------:R-:W-:Y:S01]  /*47b0*/  BSSY.RECONVERGENT B3, `(.L_x_67) ;  /* 0x0000018000037945 */ /* 0x000fe20003800200 */
[----:B------:R-:W-:Y:S02]  /*47c0*/  IMAD.MOV.U32 R5, RZ, RZ, RZ ;  /* 0x000000ffff057224 */ /* 0x000fe400078e00ff */
[----:B0-----:R-:W-:-:S07]  /*47d0*/  LEA R2, R7, R2, 0x18 ;  /* 0x0000000207027211 */ /* 0x001fce00078ec0ff */
.L_x_68:
[C---:B0-----:R-:W-:Y:S01]  /*47e0*/  IMAD R7, R5.reuse, 0x4, R2 ;  /* 0x0000000405077824 */ /* 0x041fe200078e0202 */
[C---:B------:R-:W-:Y:S02]  /*47f0*/  LEA R25, R5.reuse, UR4, 0x2 ;  /* 0x0000000405197c11 */ /* 0x040fe4000f8e10ff */
[----:B------:R-:W-:Y:S02]  /*4800*/  IADD3 R5, PT, PT, R5, 0x8, RZ ;  /* 0x0000000805057810 */ /* 0x000fe40007ffe0ff */
[----:B------:R0:W-:Y:S02]  /*4810*/  STS [R7], R8 ;  /* 0x0000000807007388 */ /* 0x0001e40000000800 */
[----:B------:R-:W-:Y:S02]  /*4820*/  ISETP.NE.AND P0, PT, R5, R18, PT ;  /* 0x000000120500720c */ /* 0x000fe40003f05270 */
        /* <DEDUP_REMOVED lines=16> */
[----:B------:R-:W-:Y:S05]  /*4930*/  BSYNC.RECONVERGENT B3 ;  /* 0x0000000000037941 */ /* 0x000fea0003800200 */
.L_x_67:
[----:B------:R-:W-:-:S07]  /*4940*/  IMAD.MOV.U32 R4, RZ, RZ, R18 ;  /* 0x000000ffff047224 */ /* 0x000fce00078e0012 */
.L_x_66:
[----:B------:R-:W-:Y:S05]  /*4950*/  BSYNC.RECONVERGENT B2 ;  /* 0x0000000000027941 */ /* 0x000fea0003800200 */
.L_x_65:
[----:B------:R-:W-:Y:S01]  /*4960*/  ISETP.NE.AND P0, PT, R14, RZ, PT ;  /* 0x000000ff0e00720c */ /* 0x000fe20003f05270 */
[----:B------:R-:W-:-:S12]  /*4970*/  IMAD.U32 R2, RZ, RZ, UR10 ;  /* 0x0000000aff027e24 */ /* 0x000fd8000f8e00ff */
[----:B------:R-:W-:Y:S05]  /*4980*/  @!P0 BRA `(.L_x_64) ;  /* 0x0000000000b48947 */ /* 0x000fea0003800000 */
[----:B------:R-:W-:Y:S01]  /*4990*/  ISETP.GE.U32.AND P0, PT, R21, 0x3, PT ;  /* 0x000000031500780c */ /* 0x000fe20003f06070 */
[----:B------:R-:W-:Y:S01]  /*49a0*/  BSSY.RECONVERGENT B2, `(.L_x_69) ;  /* 0x0000011000027945 */ /* 0x000fe20003800200 */
[----:B------:R-:W-:-:S11]  /*49b0*/  ISETP.NE.AND P2, PT, R12, RZ, PT ;  /* 0x000000ff0c00720c */ /* 0x000fd60003f45270 */
[----:B------:R-:W-:Y:S05]  /*49c0*/  @!P0 BRA `(.L_x_70) ;  /* 0x0000000000388947 */ /* 0x000fea0003800000 */
[----:B------:R-:W3:Y:S01]  /*49d0*/  S2UR UR12, SR_CgaCtaId ;  /* 0x00000000000c79c3 */ /* 0x000ee20000008800 */
[----:B------:R-:W-:Y:S01]  /*49e0*/  UMOV UR11, 0x400 ;  /* 0x00000400000b7882 */ /* 0x000fe20000000000 */
[----:B0-----:R-:W-:Y:S01]  /*49f0*/  LEA R7, R4, UR4, 0x2 ;  /* 0x0000000404077c11 */ /* 0x001fe2000f8e10ff */
[----:B---3--:R-:W-:-:S06]  /*4a00*/  ULEA UR11, UR12, UR11, 0x18 ;  /* 0x0000000b0c0b7291 */ /* 0x008fcc000f8ec0ff */
[C---:B------:R-:W-:Y:S01]  /*4a10*/  LEA R5, R4.reuse, UR11, 0x2 ;  /* 0x0000000b04057c11 */ /* 0x040fe2000f8e10ff */
[----:B------:R-:W-:-:S04]  /*4a20*/  VIADD R4, R4, 0x4 ;  /* 0x0000000404047836 */ /* 0x000fc80000000000 */
        /* <DEDUP_REMOVED lines=8> */
.L_x_70:
[----:B------:R-:W-:Y:S05]  /*4ab0*/  BSYNC.RECONVERGENT B2 ;  /* 0x0000000000027941 */ /* 0x000fea0003800200 */
.L_x_69:
[----:B------:R-:W-:Y:S01]  /*4ac0*/  IMAD.U32 R2, RZ, RZ, UR10 ;  /* 0x0000000aff027e24 */ /* 0x000fe2000f8e00ff */
[----:B------:R-:W-:Y:S06]  /*4ad0*/  @!P2 BRA `(.L_x_64) ;  /* 0x000000000060a947 */ /* 0x000fec0003800000 */
[----:B------:R-:W-:Y:S01]  /*4ae0*/  ISETP.NE.AND P2, PT, R16, RZ, PT ;  /* 0x000000ff1000720c */ /* 0x000fe20003f45270 */
[----:B------:R-:W-:Y:S01]  /*4af0*/  BSSY.RECONVERGENT B2, `(.L_x_71) ;  /* 0x0000010000027945 */ /* 0x000fe20003800200 */
[----:B------:R-:W-:-:S11]  /*4b00*/  ISETP.NE.AND P0, PT, R19, RZ, PT ;  /* 0x000000ff1300720c */ /* 0x000fd60003f05270 */
[----:B---3--:R-:W0:Y:S01]  /*4b10*/  @P2 S2R R5, SR_CgaCtaId ;  /* 0x0000000000052919 */ /* 0x008e220000008800 */
[----:B------:R-:W-:-:S04]  /*4b20*/  @P2 MOV R2, 0x400 ;  /* 0x0000040000022802 */ /* 0x000fc80000000f00 */
[----:B0-----:R-:W-:Y:S01]  /*4b30*/  @P2 LEA R25, R5, R2, 0x18 ;  /* 0x0000000205192211 */ /* 0x001fe200078ec0ff */
[----:B------:R-:W-:Y:S06]  /*4b40*/  @!P0 BRA `(.L_x_72) ;  /* 0x0000000000288947 */ /* 0x000fec0003800000 */
[----:B------:R-:W0:Y:S01]  /*4b50*/  S2UR UR12, SR_CgaCtaId ;  /* 0x00000000000c79c3 */ /* 0x000e220000008800 */
[----:B------:R-:W-:Y:S01]  /*4b60*/  UMOV UR11, 0x400 ;  /* 0x00000400000b7882 */ /* 0x000fe20000000000 */
[----:B------:R-:W-:Y:S01]  /*4b70*/  LEA R7, R4, UR4, 0x2 ;  /* 0x0000000404077c11 */ /* 0x000fe2000f8e10ff */
[----:B0-----:R-:W-:-:S06]  /*4b80*/  ULEA UR11, UR12, UR11, 0x18 ;  /* 0x0000000b0c0b7291 */ /* 0x001fcc000f8ec0ff */
[C---:B------:R-:W-:Y:S01]  /*4b90*/  LEA R5, R4.reuse, UR11, 0x2 ;  /* 0x0000000b04057c11 */ /* 0x040fe2000f8e10ff */
[----:B------:R-:W-:-:S04]  /*4ba0*/  VIADD R4, R4, 0x2 ;  /* 0x0000000204047836 */ /* 0x000fc80000000000 */
[----:B------:R0:W-:Y:S04]  /*4bb0*/  STS [R5], R8 ;  /* 0x0000000805007388 */ /* 0x0001e80000000800 */
[----:B------:R0:W-:Y:S04]  /*4bc0*/  STS [R7], R8 ;  /* 0x0000000807007388 */ /* 0x0001e80000000800 */
[----:B------:R0:W-:Y:S04]  /*4bd0*/  STS [R5+0x4], R8 ;  /* 0x0000040805007388 */ /* 0x0001e80000000800 */
[----:B------:R0:W-:Y:S02]  /*4be0*/  STS [R7+0x4], R8 ;  /* 0x0000040807007388 */ /* 0x0001e40000000800 */
.L_x_72:
[----:B------:R-:W-:Y:S05]  /*4bf0*/  BSYNC.RECONVERGENT B2 ;  /* 0x0000000000027941 */ /* 0x000fea0003800200 */
.L_x_71:
[C---:B0-----:R-:W-:Y:S01]  /*4c00*/  @P2 IMAD R5, R4.reuse, 0x4, R25 ;  /* 0x0000000404052824 */ /* 0x041fe200078e0219 */
[----:B------:R-:W-:Y:S01]  /*4c10*/  @P2 LEA R7, R4, UR4, 0x2 ;  /* 0x0000000404072c11 */ /* 0x000fe2000f8e10ff */
[----:B------:R-:W-:Y:S02]  /*4c20*/  IMAD.U32 R2, RZ, RZ, UR10 ;  /* 0x0000000aff027e24 */ /* 0x000fe4000f8e00ff */
[----:B------:R-:W-:Y:S01]  /*4c30*/  @P2 IMAD.U32 R2, RZ, RZ, UR10 ;  /* 0x0000000aff022e24 */ /* 0x000fe2000f8e00ff */
[----:B------:R4:W-:Y:S04]  /*4c40*/  @P2 STS [R5], R8 ;  /* 0x0000000805002388 */ /* 0x0009e80000000800 */
[----:B------:R4:W-:Y:S02]  /*4c50*/  @P2 STS [R7], R8 ;  /* 0x0000000807002388 */ /* 0x0009e40000000800 */
.L_x_64:
[----:B------:R-:W-:Y:S05]  /*4c60*/  BSYNC.RECONVERGENT B1 ;  /* 0x0000000000017941 */ /* 0x000fea0003800200 */
.L_x_63:
[----:B------:R-:W-:Y:S05]  /*4c70*/  BRA.U !UP0, `(.L_x_73) ;  /* 0x0000000908307547 */ /* 0x000fea000b800000 */
[----:B------:R-:W-:Y:S01]  /*4c80*/  ISETP.GE.U32.AND P0, PT, R11, 0x7, PT ;  /* 0x000000070b00780c */ /* 0x000fe20003f06070 */
[----:B------:R-:W-:Y:S01]  /*4c90*/  BSSY.RECONVERGENT B1, `(.L_x_74) ;  /* 0x000003f000017945 */ /* 0x000fe20003800200 */
[----:B------:R-:W-:-:S11]  /*4ca0*/  IMAD.MOV.U32 R4, RZ, RZ, RZ ;  /* 0x000000ffff047224 */ /* 0x000fd600078e00ff */
[----:B------:R-:W-:Y:S05]  /*4cb0*/  @!P0 BRA `(.L_x_75) ;  /* 0x0000000000f08947 */ /* 0x000fea0003800000 */
[----:B0--34-:R-:W0:Y:S01]  /*4cc0*/  S2R R7, SR_CgaCtaId ;  /* 0x0000000000077919 */ /* 0x019e220000008800 */
[----:B------:R-:W-:Y:S01]  /*4cd0*/  MOV R4, 0x400 ;  /* 0x0000040000047802 */ /* 0x000fe20000000f00 */
[----:B------:R-:W-:Y:S01]  /*4ce0*/  BSSY.RECONVERGENT B2, `(.L_x_76) ;  /* 0x0000038000027945 */ /* 0x000fe20003800200 */
[----:B------:R-:W-:Y:S02]  /*4cf0*/  IMAD.MOV.U32 R5, RZ, RZ, RZ ;  /* 0x000000ffff057224 */ /* 0x000fe400078e00ff */
[----:B0-----:R-:W-:-:S07]  /*4d00*/  LEA R4, R7, R4, 0x18 ;  /* 0x0000000407047211 */ /* 0x001fce00078ec0ff */
.L_x_77:
[----:B------:R-:W-:-:S05]  /*4d10*/  IMAD R6, R5, 0x4, R4 ;  /* 0x0000000405067824 */ /* 0x000fca00078e0204 */
[----:B0-----:R-:W0:Y:S02]  /*4d20*/  LDS R7, [R6] ;  /* 0x0000000006077984 */ /* 0x001e240000000800 */
[----:B0-----:R-:W-:Y:S01]  /*4d30*/  FMUL R25, R7, 0.5 ;  /* 0x3f00000007197820 */ /* 0x001fe20000400000 */
[C---:B------:R-:W-:Y:S01]  /*4d40*/  LEA R7, R5.reuse, UR4, 0x2 ;  /* 0x0000000405077c11 */ /* 0x040fe2000f8e10ff */
[----:B------:R-:W-:-:S03]  /*4d50*/  VIADD R5, R5, 0x8 ;  /* 0x0000000805057836 */ /* 0x000fc60000000000 */
[----:B------:R-:W-:Y:S02]  /*4d60*/  STS [R6], R25 ;  /* 0x0000001906007388 */ /* 0x000fe40000000800 */
[----:B------:R-:W-:Y:S02]  /*4d70*/  ISETP.NE.AND P0, PT, R5, R18, PT ;  /* 0x000000120500720c */ /* 0x000fe40003f05270 */
[----:B-1----:R-:W0:Y:S02]  /*4d80*/  LDS R24, [R7] ;  /* 0x0000000007187984 */ /* 0x002e240000000800 */
[----:B0-----:R-:W-:-:S05]  /*4d90*/  FMUL R24, R24, 0.5 ;  /* 0x3f00000018187820 */ /* 0x001fca0000400000 */
[----:B------:R-:W-:Y:S04]  /*4da0*/  STS [R7], R24 ;  /* 0x0000001807007388 */ /* 0x000fe80000000800 */
[----:B------:R-:W0:Y:S02]  /*4db0*/  LDS R26, [R6+0x4] ;  /* 0x00000400061a7984 */ /* 0x000e240000000800 */
[----:B0-----:R-:W-:-:S05]  /*4dc0*/  FMUL R27, R26, 0.5 ;  /* 0x3f0000001a1b7820 */ /* 0x001fca0000400000 */
[----:B------:R-:W-:Y:S04]  /*4dd0*/  STS [R6+0x4], R27 ;  /* 0x0000041b06007388 */ /* 0x000fe80000000800 */
        /* <DEDUP_REMOVED lines=38> */
[----:B------:R0:W-:Y:S01]  /*5040*/  STS [R7+0x1c], R26 ;  /* 0x00001c1a07007388 */ /* 0x0001e20000000800 */
[----:B------:R-:W-:Y:S05]  /*5050*/  @P0 BRA `(.L_x_77) ;  /* 0xfffffffc002c0947 */ /* 0x000fea000383ffff */
[----:B------:R-:W-:Y:S05]  /*5060*/  BSYNC.RECONVERGENT B2 ;  /* 0x0000000000027941 */ /* 0x000fea0003800200 */
.L_x_76:
[----:B------:R-:W-:-:S07]  /*5070*/  IMAD.MOV.U32 R4, RZ, RZ, R18 ;  /* 0x000000ffff047224 */ /* 0x000fce00078e0012 */
.L_x_75:
[----:B------:R-:W-:Y:S05]  /*5080*/  BSYNC.RECONVERGENT B1 ;  /* 0x0000000000017941 */ /* 0x000fea0003800200 */
.L_x_74:
[----:B------:R-:W-:Y:S01]  /*5090*/  ISETP.NE.AND P0, PT, R14, RZ, PT ;  /* 0x000000ff0e00720c */ /* 0x000fe20003f05270 */
[----:B------:R-:W-:-:S12]  /*50a0*/  BSSY.RECONVERGENT B1, `(.L_x_73) ;  /* 0x0000049000017945 */ /* 0x000fd80003800200 */
[----:B------:R-:W-:Y:S05]  /*50b0*/  @!P0 BRA `(.L_x_78) ;  /* 0x00000004001c8947 */ /* 0x000fea0003800000 */
[----:B------:R-:W-:Y:S01]  /*50c0*/  ISETP.GE.U32.AND P0, PT, R21, 0x3, PT ;  /* 0x000000031500780c */ /* 0x000fe20003f06070 */
[----:B------:R-:W-:Y:S01]  /*50d0*/  BSSY.RECONVERGENT B2, `(.L_x_79) ;  /* 0x0000021000027945 */ /* 0x000fe20003800200 */
[----:B------:R-:W-:-:S11]  /*50e0*/  ISETP.NE.AND P2, PT, R12, RZ, PT ;  /* 0x000000ff0c00720c */ /* 0x000fd60003f45270 */
[----:B------:R-:W-:Y:S05]  /*50f0*/  @!P0 BRA `(.L_x_80) ;  /* 0x0000000000788947 */ /* 0x000fea0003800000 */
[----:B------:R-:W5:Y:S01]  /*5100*/  S2UR UR12, SR_CgaCtaId ;  /* 0x00000000000c79c3 */ /* 0x000f620000008800 */
[----:B------:R-:W-:Y:S01]  /*5110*/  UMOV UR11, 0x400 ;  /* 0x00000400000b7882 */ /* 0x000fe20000000000 */
[----:B0--34-:R-:W-:Y:S01]  /*5120*/  LEA R7, R4, UR4, 0x2 ;  /* 0x0000000404077c11 */ /* 0x019fe2000f8e10ff */
[----:B-----5:R-:W-:-:S06]  /*5130*/  ULEA UR11, UR12, UR11, 0x18 ;  /* 0x0000000b0c0b7291 */ /* 0x020fcc000f8ec0ff */
[C---:B------:R-:W-:Y:S01]  /*5140*/  LEA R5, R4.reuse, UR11, 0x2 ;  /* 0x0000000b04057c11 */ /* 0x040fe2000f8e10ff */
[----:B------:R-:W-:-:S04]  /*5150*/  VIADD R4, R4, 0x4 ;  /* 0x0000000404047836 */ /* 0x000fc80000000000 */
[----:B------:R-:W0:Y:S02]  /*5160*/  LDS R6, [R5] ;  /* 0x0000000005067984 */ /* 0x000e240000000800 */
[----:B0-----:R-:W-:-:S05]  /*5170*/  FMUL R6, R6, 0.5 ;  /* 0x3f00000006067820 */ /* 0x001fca0000400000 */
[----:B------:R-:W-:Y:S04]  /*5180*/  STS [R5], R6 ;  /* 0x0000000605007388 */ /* 0x000fe80000000800 */
        /* <DEDUP_REMOVED lines=20> */
[----:B------:R0:W-:Y:S02]  /*52d0*/  STS [R7+0xc], R30 ;  /* 0x00000c1e07007388 */ /* 0x0001e40000000800 */
.L_x_80:
[----:B------:R-:W-:Y:S05]  /*52e0*/  BSYNC.RECONVERGENT B2 ;  /* 0x0000000000027941 */ /* 0x000fea0003800200 */
.L_x_79:
[----:B------:R-:W-:Y:S05]  /*52f0*/  @!P2 BRA `(.L_x_78) ;  /* 0x00000000008ca947 */ /* 0x000fea0003800000 */
[----:B------:R-:W-:Y:S01]  /*5300*/  ISETP.NE.AND P0, PT, R19, RZ, PT ;  /* 0x000000ff1300720c */ /* 0x000fe20003f05270 */
[----:B------:R-:W-:Y:S01]  /*5310*/  BSSY.RECONVERGENT B2, `(.L_x_81) ;  /* 0x0000015000027945 */ /* 0x000fe20003800200 */
[----:B------:R-:W-:-:S11]  /*5320*/  ISETP.NE.AND P2, PT, R16, RZ, PT ;  /* 0x000000ff1000720c */ /* 0x000fd60003f45270 */
[----:B------:R-:W-:Y:S05]  /*5330*/  @!P0 BRA `(.L_x_82) ;  /* 0x0000000000488947 */ /* 0x000fea0003800000 */
[----:B------:R-:W5:Y:S01]  /*5340*/  S2UR UR12, SR_CgaCtaId ;  /* 0x00000000000c79c3 */ /* 0x000f620000008800 */
[----:B------:R-:W-:Y:S01]  /*5350*/  UMOV UR11, 0x400 ;  /* 0x00000400000b7882 */ /* 0x000fe20000000000 */
[----:B0-----:R-:W-:Y:S01]  /*5360*/  LEA R25, R4, UR4, 0x2 ;  /* 0x0000000404197c11 */ /* 0x001fe2000f8e10ff */
[----:B-----5:R-:W-:-:S06]  /*5370*/  ULEA UR11, UR12, UR11, 0x18 ;  /* 0x0000000b0c0b7291 */ /* 0x020fcc000f8ec0ff */
[C---:B------:R-:W-:Y:S01]  /*5380*/  LEA R26, R4.reuse, UR11, 0x2 ;  /* 0x0000000b041a7c11 */ /* 0x040fe2000f8e10ff */
[----:B------:R-:W-:-:S04]  /*5390*/  VIADD R4, R4, 0x2 ;  /* 0x0000000204047836 */ /* 0x000fc80000000000 */
[----:B---34-:R-:W0:Y:S02]  /*53a0*/  LDS R5, [R26] ;  /* 0x000000001a057984 */ /* 0x018e240000000800 */
[----:B0-----:R-:W-:-:S05]  /*53b0*/  FMUL R5, R5, 0.5 ;  /* 0x3f00000005057820 */ /* 0x001fca0000400000 */
[----:B------:R-:W-:Y:S04]  /*53c0*/  STS [R26], R5 ;  /* 0x000000051a007388 */ /* 0x000fe80000000800 */
[----:B------:R-:W0:Y:S02]  /*53d0*/  LDS R6, [R25] ;  /* 0x0000000019067984 */ /* 0x000e240000000800 */
[----:B0-----:R-:W-:-:S05]  /*53e0*/  FMUL R6, R6, 0.5 ;  /* 0x3f00000006067820 */ /* 0x001fca0000400000 */
[----:B------:R-:W-:Y:S04]  /*53f0*/  STS [R25], R6 ;  /* 0x0000000619007388 */ /* 0x000fe80000000800 */
[----:B------:R-:W0:Y:S02]  /*5400*/  LDS R7, [R26+0x4] ;  /* 0x000004001a077984 */ /* 0x000e240000000800 */
[----:B0-----:R-:W-:-:S05]  /*5410*/  FMUL R7, R7, 0.5 ;  /* 0x3f00000007077820 */ /* 0x001fca0000400000 */
[----:B------:R-:W-:Y:S04]  /*5420*/  STS [R26+0x4], R7 ;  /* 0x000004071a007388 */ /* 0x000fe80000000800 */
[----:B-1----:R-:W0:Y:S02]  /*5430*/  LDS R24, [R25+0x4] ;  /* 0x0000040019187984 */ /* 0x002e240000000800 */
[----:B0-----:R-:W-:-:S05]  /*5440*/  FMUL R24, R24, 0.5 ;  /* 0x3f00000018187820 */ /* 0x001fca0000400000 */
[----:B------:R0:W-:Y:S02]  /*5450*/  STS [R25+0x4], R24 ;  /* 0x0000041819007388 */ /* 0x0001e40000000800 */
.L_x_82:
[----:B------:R-:W-:Y:S05]  /*5460*/  BSYNC.RECONVERGENT B2 ;  /* 0x0000000000027941 */ /* 0x000fea0003800200 */
.L_x_81:
[----:B------:R-:W-:Y:S05]  /*5470*/  @!P2 BRA `(.L_x_78) ;  /* 0x00000000002ca947 */ /* 0x000fea0003800000 */
[----:B------:R-:W5:Y:S01]  /*5480*/  S2UR UR12, SR_CgaCtaId ;  /* 0x00000000000c79c3 */ /* 0x000f620000008800 */
[----:B------:R-:W-:Y:S02]  /*5490*/  UMOV UR11, 0x400 ;  /* 0x00000400000b7882 */ /* 0x000fe40000000000 */
[----:B-----5:R-:W-:-:S06]  /*54a0*/  ULEA UR11, UR12, UR11, 0x18 ;  /* 0x0000000b0c0b7291 */ /* 0x020fcc000f8ec0ff */
[C---:B---34-:R-:W-:Y:S02]  /*54b0*/  LEA R5, R4.reuse, UR11, 0x2 ;  /* 0x0000000b04057c11 */ /* 0x058fe4000f8e10ff */
[----:B------:R-:W-:-:S03]  /*54c0*/  LEA R4, R4, UR4, 0x2 ;  /* 0x0000000404047c11 */ /* 0x000fc6000f8e10ff */
[----:B------:R-:W3:Y:S02]  /*54d0*/  LDS R6, [R5] ;  /* 0x0000000005067984 */ /* 0x000ee40000000800 */
[----:B---3--:R-:W-:-:S05]  /*54e0*/  FMUL R6, R6, 0.5 ;  /* 0x3f00000006067820 */ /* 0x008fca0000400000 */
[----:B------:R-:W-:Y:S04]  /*54f0*/  STS [R5], R6 ;  /* 0x0000000605007388 */ /* 0x000fe80000000800 */
[----:B0-----:R-:W0:Y:S02]  /*5500*/  LDS R7, [R4] ;  /* 0x0000000004077984 */ /* 0x001e240000000800 */
[----:B0-----:R-:W-:-:S05]  /*5510*/  FMUL R7, R7, 0.5 ;  /* 0x3f00000007077820 */ /* 0x001fca0000400000 */
[----:B------:R0:W-:Y:S02]  /*5520*/  STS [R4], R7 ;  /* 0x0000000704007388 */ /* 0x0001e40000000800 */
.L_x_78:
[----:B------:R-:W-:Y:S05]  /*5530*/  BSYNC.RECONVERGENT B1 ;  /* 0x0000000000017941 */ /* 0x000fea0003800200 */
.L_x_73:
[----:B------:R-:W-:-:S04]  /*5540*/  UIMAD UR11, UR10, -0x33333333, URZ ;  /* 0xcccccccd0a0b78a4 */ /* 0x000fc8000f8e02ff */
[----:B------:R-:W-:-:S04]  /*5550*/  USHF.L.W.U32.HI UR11, UR11, 0x1e, UR11 ;  /* 0x0000001e0b0b7899 */ /* 0x000fc80008010e0b */
[----:B------:R-:W-:-:S09]  /*5560*/  UISETP.GE.U32.AND UP1, UPT, UR11, 0xccccccd, UPT ;  /* 0x0ccccccd0b00788c */ /* 0x000fd2000bf26070 */
[----:B------:R-:W-:Y:S05]  /*5570*/  BRA.U !UP1, `(.L_x_83) ;  /* 0x0000001509847547 */ /* 0x000fea000b800000 */
[----:B0-----:R-:W-:Y:S01]  /*5580*/  IMAD.MOV.U32 R30, RZ, RZ, RZ ;  /* 0x000000ffff1e7224 */ /* 0x001fe200078e00ff */
[----:B------:R-:W-:Y:S06]  /*5590*/  @!P1 BRA `(.L_x_84) ;  /* 0x00000008004c9947 */ /* 0x000fec0003800000 */
[----:B-1----:R0:W1:Y:S01]  /*55a0*/  LDS R24, [R9] ;  /* 0x0000000009187984 */ /* 0x0020620000000800 */
[----:B------:R-:W-:Y:S01]  /*55b0*/  UISETP.GE.U32.AND UP1, UPT, UR13, 0xf, UPT ;  /* 0x0000000f0d00788c */ /* 0x000fe2000bf26070 */
[----:B------:R-:W-:Y:S01]  /*55c0*/  IMAD.MOV.U32 R30, RZ, RZ, RZ ;  /* 0x000000ffff1e7224 */ /* 0x000fe200078e00ff */
[----:B------:R-:W-:Y:S01]  /*55d0*/  UISETP.NE.AND UP2, UPT, UR16, URZ, UPT ;  /* 0x000000ff1000728c */ /* 0x000fe2000bf45270 */
[----:B------:R-:W-:-:S06]  /*55e0*/  IMAD.MOV.U32 R31, RZ, RZ, 0x1 ;  /* 0x00000001ff1f7424 */ /* 0x000fcc00078e00ff */
[----:B0-----:R-:W-:Y:S05]  /*55f0*/  BRA.U !UP1, `(.L_x_85) ;  /* 0x0000000509007547 */ /* 0x001fea000b800000 */
[----:B------:R-:W-:Y:S02]  /*5600*/  IMAD.MOV.U32 R30, RZ, RZ, RZ ;  /* 0x000000ffff1e7224 */ /* 0x000fe400078e00ff */
[----:B------:R-:W-:-:S07]  /*5610*/  IMAD.MOV.U32 R31, RZ, RZ, 0x1 ;  /* 0x00000001ff1f7424 */ /* 0x000fce00078e00ff */
.L_x_86:
[----:B------:R-:W-:-:S05]  /*5620*/  IMAD R32, R31, 0x4, R9 ;  /* 0x000000041f207824 */ /* 0x000fca00078e0209 */
[----:B------:R-:W1:Y:S04]  /*5630*/  LDS R25, [R32] ;  /* 0x0000000020197984 */ /* 0x000e680000000800 */
[----:B---34-:R-:W0:Y:S04]  /*5640*/  LDS.64 R6, [R32+0x4] ;  /* 0x0000040020067984 */ /* 0x018e280000000a00 */
[----:B------:R-:W3:Y:S04]  /*5650*/  LDS.64 R26, [R32+0xc] ;  /* 0x00000c00201a7984 */ /* 0x000ee80000000a00 */
[----:B------:R-:W4:Y:S01]  /*5660*/  LDS.64 R4, [R32+0x14] ;  /* 0x0000140020047984 */ /* 0x000f220000000a00 */
        /* <DEDUP_REMOVED lines=9> */
[----:B---3--:R-:W-:-:S04]  /*5700*/  FSETP.GEU.AND P6, PT, R26, R7, PT ;  /* 0x000000071a00720b */ /* 0x008fc80003fce000 */
[----:B------:R-:W-:Y:S01]  /*5710*/  FSEL R26, R26, R7, !P6 ;  /* 0x000000071a1a7208 */ /* 0x000fe20007000000 */
[----:B------:R-:W-:Y:S01]  /*5720*/  @!P1 VIADD R30, R31, 0x2 ;  /* 0x000000021f1e9836 */ /* 0x000fe20000000000 */
[----:B------:R-:W1:Y:S02]  /*5730*/  LDS.64 R6, [R32+0x24] ;  /* 0x0000240020067984 */ /* 0x000e640000000a00 */
[----:B------:R-:W-:-:S04]  /*5740*/  FSETP.GEU.AND P5, PT, R27, R26, PT ;  /* 0x0000001a1b00720b */ /* 0x000fc80003fae000 */
[----:B------:R-:W-:Y:S01]  /*5750*/  FSEL R27, R27, R26, !P5 ;  /* 0x0000001a1b1b7208 */ /* 0x000fe20006800000 */
[----:B------:R-:W-:-:S03]  /*5760*/  @!P6 VIADD R30, R31, 0x3 ;  /* 0x000000031f1ee836 */ /* 0x000fc60000000000 */
[----:B----4-:R-:W-:-:S04]  /*5770*/  FSETP.GEU.AND P0, PT, R4, R27, PT ;  /* 0x0000001b0400720b */ /* 0x010fc80003f0e000 */
[----:B------:R-:W-:Y:S01]  /*5780*/  FSEL R4, R4, R27, !P0 ;  /* 0x0000001b04047208 */ /* 0x000fe20004000000 */
[----:B------:R-:W-:Y:S01]  /*5790*/  @!P5 VIADD R30, R31, 0x4 ;  /* 0x000000041f1ed836 */ /* 0x000fe20000000000 */
[----:B------:R-:W3:Y:S02]  /*57a0*/  LDS.64 R26, [R32+0x2c] ;  /* 0x00002c00201a7984 */ /* 0x000ee40000000a00 */
        /* <DEDUP_REMOVED lines=17> */
[----:B---3--:R-:W-:-:S04]  /*58c0*/  FSETP.GEU.AND P5, PT, R26, R7, PT ;  /* 0x000000071a00720b */ /* 0x008fc80003fae000 */
        /* <DEDUP_REMOVED lines=8> */
[----:B------:R-:W-:-:S03]  /*5950*/  @!P0 VIADD R30, R31, 0xc ;  /* 0x0000000c1f1e8836 */ /* 0x000fc60000000000 */
[----:B------:R-:W-:-:S04]  /*5960*/  FSETP.GEU.AND P1, PT, R5, R4, PT ;  /* 0x000000040500720b */ /* 0x000fc80003f2e000 */
[----:B------:R-:W-:Y:S01]  /*5970*/  FSEL R4, R5, R4, !P1 ;  /* 0x0000000405047208 */ /* 0x000fe20004800000 */
[----:B------:R-:W-:Y:S01]  /*5980*/  @!P2 VIADD R30, R31, 0xd ;  /* 0x0000000d1f1ea836 */ /* 0x000fe20000000000 */
[----:B------:R-:W-:Y:S02]  /*5990*/  ISETP.NE.AND P2, PT, R7, UR5, PT ;  /* 0x0000000507007c0c */ /* 0x000fe4000bf45270 */
[----:B-1----:R-:W-:-:S04]  /*59a0*/  FSETP.GEU.AND P0, PT, R25, R4, PT ;  /* 0x000000041900720b */ /* 0x002fc80003f0e000 */
[----:B------:R-:W-:Y:S01]  /*59b0*/  FSEL R24, R25, R4, !P0 ;  /* 0x0000000419187208 */ /* 0x000fe20004000000 */
[C---:B------:R-:W-:Y:S02]  /*59c0*/  @!P1 VIADD R30, R31.reuse, 0xe ;  /* 0x0000000e1f1e9836 */ /* 0x040fe40000000000 */
[----:B------:R-:W-:-:S03]  /*59d0*/  VIADD R31, R31, 0x10 ;  /* 0x000000101f1f7836 */ /* 0x000fc60000000000 */
[----:B------:R-:W-:Y:S01]  /*59e0*/  SEL R30, R7, R30, !P0 ;  /* 0x0000001e071e7207 */ /* 0x000fe20004000000 */
[----:B------:R-:W-:Y:S06]  /*59f0*/  @P2 BRA `(.L_x_86) ;  /* 0xfffffffc00082947 */ /* 0x000fec000383ffff */
.L_x_85:
[----:B------:R-:W-:Y:S05]  /*5a00*/  BRA.U !UP2, `(.L_x_84) ;  /* 0x000000050a307547 */ /* 0x000fea000b800000 */
[----:B------:R-:W-:Y:S02]  /*5a10*/  UISETP.GE.U32.AND UP1, UPT, UR8, 0x7, UPT ;  /* 0x000000070800788c */ /* 0x000fe4000bf26070 */
[----:B------:R-:W-:-:S07]  /*5a20*/  UISETP.NE.AND UP2, UPT, UR6, URZ, UPT ;  /* 0x000000ff0600728c */ /* 0x000fce000bf45270 */
[----:B------:R-:W-:Y:S05]  /*5a30*/  BRA.U !UP1, `(.L_x_87) ;  /* 0x0000000109887547 */ /* 0x000fea000b800000 */
[----:B------:R-:W-:-:S05]  /*5a40*/  IMAD R4, R31, 0x4, R9 ;  /* 0x000000041f047824 */ /* 0x000fca00078e0209 */
[----:B---34-:R-:W1:Y:S04]  /*5a50*/  LDS R5, [R4] ;  /* 0x0000000004057984 */ /* 0x018e680000000800 */
[----:B------:R-:W0:Y:S04]  /*5a60*/  LDS R6, [R4+0x4] ;  /* 0x0000040004067984 */ /* 0x000e280000000800 */
[----:B------:R-:W3:Y:S04]  /*5a70*/  LDS R26, [R4+0x8] ;  /* 0x00000800041a7984 */ /* 0x000ee80000000800 */
[----:B------:R-:W4:Y:S04]  /*5a80*/  LDS R32, [R4+0xc] ;  /* 0x00000c0004207984 */ /* 0x000f280000000800 */
[----:B------:R-:W5:Y:S04]  /*5a90*/  LDS R34, [R4+0x10] ;  /* 0x0000100004227984 */ /* 0x000f680000000800 */
[----:B------:R-:W2:Y:S04]  /*5aa0*/  LDS R36, [R4+0x14] ;  /* 0x0000140004247984 */ /* 0x000ea80000000800 */
[----:B------:R-:W-:Y:S01]  /*5ab0*/  LDS R7, [R4+0x1c] ;  /* 0x00001c0004077984 */ /* 0x000fe20000000800 */
[----:B-1----:R-:W-:-:S04]  /*5ac0*/  FSETP.GEU.AND P2, PT, R5, R24, PT ;  /* 0x000000180500720b */ /* 0x002fc80003f4e000 */
[----:B------:R-:W-:Y:S02]  /*5ad0*/  FSEL R5, R5, R24, !P2 ;  /* 0x0000001805057208 */ /* 0x000fe40005000000 */
[----:B------:R-:W1:Y:S01]  /*5ae0*/  LDS R24, [R4+0x18] ;  /* 0x0000180004187984 */ /* 0x000e620000000800 */
[----:B------:R-:W-:Y:S02]  /*5af0*/  SEL R30, R31, R30, !P2 ;  /* 0x0000001e1f1e7207 */ /* 0x000fe40005000000 */
[----:B0-----:R-:W-:-:S04]  /*5b00*/  FSETP.GEU.AND P3, PT, R6, R5, PT ;  /* 0x000000050600720b */ /* 0x001fc80003f6e000 */
[----:B------:R-:W-:-:S04]  /*5b10*/  FSEL R5, R6, R5, !P3 ;  /* 0x0000000506057208 */ /* 0x000fc80005800000 */
        /* <DEDUP_REMOVED lines=9> */
[----:B--2---:R-:W-:-:S04]  /*5bb0*/  FSETP.GEU.AND P0, PT, R36, R5, PT ;  /* 0x000000052400720b */ /* 0x004fc80003f0e000 */
        /* <DEDUP_REMOVED lines=10> */
.L_x_87:
        /* <DEDUP_REMOVED lines=8> */
[----:B------:R-:W4:Y:S01]  /*5ce0*/  LDS R32, [R4+0xc] ;  /* 0x00000c0004207984 */ /* 0x000f220000000800 */
[----:B-1----:R-:W-:-:S04]  /*5cf0*/  FSETP.GEU.AND P0, PT, R5, R24, PT ;  /* 0x000000180500720b */ /* 0x002fc80003f0e000 */
[----:B------:R-:W-:Y:S02]  /*5d00*/  FSEL R5, R5, R24, !P0 ;  /* 0x0000001805057208 */ /* 0x000fe40004000000 */
        /* <DEDUP_REMOVED lines=8> */
[----:B------:R-:W-:-:S08]  /*5d90*/  @!P2 VIADD R30, R31, 0x2 ;  /* 0x000000021f1ea836 */ /* 0x000fd00000000000 */
[C---:B------:R-:W-:Y:S01]  /*5da0*/  @!P3 IADD3 R30, PT, PT, R31.reuse, 0x3, RZ ;  /* 0x000000031f1eb810 */ /* 0x040fe20007ffe0ff */
[----:B------:R-:W-:-:S07]  /*5db0*/  VIADD R31, R31, 0x4 ;  /* 0x000000041f1f7836 */ /* 0x000fce0000000000 */
.L_x_88:
[----:B------:R-:W-:Y:S05]  /*5dc0*/  BRA.U !UP2, `(.L_x_84) ;  /* 0x000000010a407547 */ /* 0x000fea000b800000 */
[----:B------:R-:W-:Y:S01]  /*5dd0*/  IMAD R6, R31, 0x4, R9 ;  /* 0x000000041f067824 */ /* 0x000fe200078e0209 */
[----:B------:R-:W-:-:S04]  /*5de0*/  UISETP.NE.AND UP1, UPT, UR7, 0x1, UPT ;  /* 0x000000010700788c */ /* 0x000fc8000bf25270 */
[----:B---34-:R-:W1:Y:S02]  /*5df0*/  LDS R5, [R6] ;  /* 0x0000000006057984 */ /* 0x018e640000000800 */
        /* <DEDUP_REMOVED lines=13> */
.L_x_84:
[----:B------:R-:W-:Y:S01]  /*5ed0*/  IMAD R4, R30, 0x4, R9 ;  /* 0x000000041e047824 */ /* 0x000fe200078e0209 */
[----:B------:R-:W-:Y:S04]  /*5ee0*/  BSSY.RECONVERGENT B1, `(.L_x_89) ;  /* 0x000000e000017945 */ /* 0x000fe80003800200 */
[----:B------:R-:W3:Y:S02]  /*5ef0*/  LDS R34, [R4] ;  /* 0x0000000004227984 */ /* 0x000ee40000000800 */
[----:B---34-:R-:W-:-:S05]  /*5f00*/  VIADD R5, R34, 0x1800000 ;  /* 0x0180000022057836 */ /* 0x018fca0000000000 */
[----:B------:R-:W-:-:S04]  /*5f10*/  LOP3.LUT R5, R5, 0x7f800000, RZ, 0xc0, !PT ;  /* 0x7f80000005057812 */ /* 0x000fc800078ec0ff */
[----:B------:R-:W-:-:S13]  /*5f20*/  ISETP.GT.U32.AND P0, PT, R5, 0x1ffffff, PT ;  /* 0x01ffffff0500780c */ /* 0x000fda0003f04070 */
[----:B------:R-:W-:Y:S05]  /*5f30*/  @P0 BRA `(.L_x_90) ;  /* 0x0000000000100947 */ /* 0x000fea0003800000 */
[----:B------:R-:W-:-:S07]  /*5f40*/  MOV R6, 0x5f60 ;  /* 0x00005f6000067802 */ /* 0x000fce0000000f00 */
[----:B-12---:R-:W-:Y:S05]  /*5f50*/  CALL.REL.NOINC `($__internal_2_$__cuda_sm20_rcp_rn_f32_slowpath) ;  /* 0x0000002c00387944 */ /* 0x006fea0003c00000 */
[----:B------:R-:W-:Y:S01]  /*5f60*/  IMAD.MOV.U32 R6, RZ, RZ, R5 ;  /* 0x000000ffff067224 */ /* 0x000fe200078e0005 */
[----:B------:R-:W-:Y:S06]  /*5f70*/  BRA `(.L_x_91) ;  /* 0x0000000000107947 */ /* 0x000fec0003800000 */
.L_x_90:
[----:B------:R-:W0:Y:S02]  /*5f80*/  MUFU.RCP R6, R34 ;  /* 0x0000002200067308 */ /* 0x000e240000001000 */
[----:B0-----:R-:W-:-:S04]  /*5f90*/  FFMA R4, R34, R6, -1 ;  /* 0xbf80000022047423 */ /* 0x001fc80000000006 */
[----:B------:R-:W-:-:S04]  /*5fa0*/  FADD.FTZ R5, -R4, -RZ ;  /* 0x800000ff04057221 */ /* 0x000fc80000010100 */
[----:B------:R-:W-:-:S07]  /*5fb0*/  FFMA R6, R6, R5, R6 ;  /* 0x0000000506067223 */ /* 0x000fce0000000006 */
.L_x_91:
[----:B------:R-:W-:Y:S05]  /*5fc0*/  BSYNC.RECONVERGENT B1 ;  /* 0x0000000000017941 */ /* 0x000fea0003800200 */
.L_x_89:
[----:B------:R-:W-:Y:S05]  /*5fd0*/  BRA.U !UP0, `(.L_x_42) ;  /* 0x0000002108bc7547 */ /* 0x000fea000b800000 */
        /* <DEDUP_REMOVED lines=9> */
.L_x_95:
[----:B0-----:R-:W0:Y:S01]  /*6070*/  LDC.64 R4, c[0x0][0x3b0] ;  /* 0x0000ec00ff047b82 */ /* 0x001e220000000a00 */
[----:B------:R-:W3:Y:S02]  /*6080*/  LDCU UR11, c[0x0][0x3a0] ;  /* 0x00007400ff0b77ac */ /* 0x000ee40008000800 */
[----:B---3--:R-:W-:-:S04]  /*6090*/  IMAD R27, R30, UR11, R25 ;  /* 0x0000000b1e1b7c24 */ /* 0x008fc8000f8e0219 */
[----:B0-----:R-:W-:-:S05]  /*60a0*/  IMAD.WIDE R4, R27, 0x4, R4 ;  /* 0x000000041b047825 */ /* 0x001fca00078e0204 */
[----:B-1----:R-:W3:Y:S04]  /*60b0*/  LDG.E R24, desc[UR14][R4.64] ;  /* 0x0000000e04187981 */ /* 0x002ee8000c1e1900 */
[----:B------:R-:W4:Y:S04]  /*60c0*/  LDG.E R32, desc[UR14][R4.64+0x4] ;  /* 0x0000040e04207981 */ /* 0x000f28000c1e1900 */
[----:B------:R-:W5:Y:S04]  /*60d0*/  LDG.E R38, desc[UR14][R4.64+0x8] ;  /* 0x0000080e04267981 */ /* 0x000f68000c1e1900 */
[----:B------:R-:W2:Y:S04]  /*60e0*/  LDG.E R27, desc[UR14][R4.64+0xc] ;  /* 0x00000c0e041b7981 */ /* 0x000ea8000c1e1900 */
[----:B------:R-:W2:Y:S01]  /*60f0*/  LDG.E R26, desc[UR14][R4.64+0x10] ;  /* 0x0000100e041a7981 */ /* 0x000ea2000c1e1900 */
[----:B---3--:R-:W-:Y:S01]  /*6100*/  ISETP.NE.AND P0, PT, R24, RZ, PT ;  /* 0x000000ff1800720c */ /* 0x008fe20003f05270 */
[----:B------:R-:W-:-:S12]  /*6110*/  IMAD R24, R25, 0x4, R7 ;  /* 0x0000000419187824 */ /* 0x000fd800078e0207 */
[----:B------:R-:W0:Y:S01]  /*6120*/  @!P0 LDS R31, [R24] ;  /* 0x00000000181f8984 */ /* 0x000e220000000800 */
[----:B----4-:R-:W-:-:S03]  /*6130*/  ISETP.NE.AND P1, PT, R32, RZ, PT ;  /* 0x000000ff2000720c */ /* 0x010fc60003f25270 */
[----:B------:R-:W3:Y:S01]  /*6140*/  LDG.E R32, desc[UR14][R4.64+0x14] ;  /* 0x0000140e04207981 */ /* 0x000ee2000c1e1900 */
[----:B0-----:R-:W-:Y:S01]  /*6150*/  @!P0 FADD R33, R31, R6 ;  /* 0x000000061f218221 */ /* 0x001fe20000000000 */
[----:B------:R-:W-:-:S04]  /*6160*/  LEA R31, R25, UR4, 0x2 ;  /* 0x00000004191f7c11 */ /* 0x000fc8000f8e10ff */
[----:B------:R-:W-:Y:S04]  /*6170*/  @!P0 STS [R24], R33 ;  /* 0x0000002118008388 */ /* 0x000fe80000000800 */
[----:B------:R-:W0:Y:S04]  /*6180*/  @P0 LDS R35, [R31] ;  /* 0x000000001f230984 */ /* 0x000e280000000800 */
[----:B------:R-:W1:Y:S01]  /*6190*/  @P1 LDS R37, [R31+0x4] ;  /* 0x000004001f251984 */ /* 0x000e620000000800 */
[--C-:B0-----:R-:W-:Y:S01]  /*61a0*/  @P0 FADD R34, R35, R6.reuse ;  /* 0x0000000623220221 */ /* 0x101fe20000000000 */
[----:B-1----:R-:W-:-:S04]  /*61b0*/  @P1 FADD R36, R37, R6 ;  /* 0x0000000625241221 */ /* 0x002fc80000000000 */
[----:B------:R-:W-:Y:S04]  /*61c0*/  @P0 STS [R31], R34 ;  /* 0x000000221f000388 */ /* 0x000fe80000000800 */
[----:B------:R0:W-:Y:S04]  /*61d0*/  @P1 STS [R31+0x4], R36 ;  /* 0x000004241f001388 */ /* 0x0001e80000000800 */
[----:B------:R-:W1:Y:S01]  /*61e0*/  @!P1 LDS R35, [R24+0x4] ;  /* 0x0000040018239984 */ /* 0x000e620000000800 */
[----:B-----5:R-:W-:-:S03]  /*61f0*/  ISETP.NE.AND P0, PT, R38, RZ, PT ;  /* 0x000000ff2600720c */ /* 0x020fc60003f05270 */
[----:B0-----:R-:W4:Y:S01]  /*6200*/  LDG.E R36, desc[UR14][R4.64+0x1c] ;  /* 0x00001c0e04247981 */ /* 0x001f22000c1e1900 */
[----:B-1----:R-:W-:-:S05]  /*6210*/  @!P1 FADD R35, R35, R6 ;  /* 0x0000000623239221 */ /* 0x002fca0000000000 */
[----:B------:R-:W-:Y:S04]  /*6220*/  @!P1 STS [R24+0x4], R35 ;  /* 0x0000042318009388 */ /* 0x000fe80000000800 */
[----:B------:R-:W0:Y:S01]  /*6230*/  @P0 LDS R33, [R31+0x8] ;  /* 0x000008001f210984 */ /* 0x000e220000000800 */
[----:B--2---:R-:W-:Y:S01]  /*6240*/  ISETP.NE.AND P1, PT, R27, RZ, PT ;  /* 0x000000ff1b00720c */ /* 0x004fe20003f25270 */
[--C-:B0-----:R-:W-:Y:S02]  /*6250*/  @P0 FADD R38, R33, R6.reuse ;  /* 0x0000000621260221 */ /* 0x101fe40000000000 */
[----:B------:R0:W2:Y:S04]  /*6260*/  LDG.E R33, desc[UR14][R4.64+0x18] ;  /* 0x0000180e04217981 */ /* 0x0000a8000c1e1900 */
[----:B------:R-:W-:Y:S04]  /*6270*/  @P0 STS [R31+0x8], R38 ;  /* 0x000008261f000388 */ /* 0x000fe80000000800 */
[----:B------:R-:W1:Y:S02]  /*6280*/  @!P0 LDS R37, [R24+0x8] ;  /* 0x0000080018258984 */ /* 0x000e640000000800 */
[----:B-1----:R-:W-:-:S05]  /*6290*/  @!P0 FADD R37, R37, R6 ;  /* 0x0000000625258221 */ /* 0x002fca0000000000 */
[----:B------:R-:W-:Y:S04]  /*62a0*/  @!P0 STS [R24+0x8], R37 ;  /* 0x0000082518008388 */ /* 0x000fe80000000800 */
[----:B------:R-:W1:Y:S01]  /*62b0*/  @P1 LDS R27, [R31+0xc] ;  /* 0x00000c001f1b1984 */ /* 0x000e620000000800 */
[----:B------:R-:W-:Y:S01]  /*62c0*/  ISETP.NE.AND P0, PT, R26, RZ, PT ;  /* 0x000000ff1a00720c */ /* 0x000fe20003f05270 */
[----:B-1----:R-:W-:-:S05]  /*62d0*/  @P1 FADD R34, R27, R6 ;  /* 0x000000061b221221 */ /* 0x002fca0000000000 */
[----:B------:R-:W-:Y:S04]  /*62e0*/  @P1 STS [R31+0xc], R34 ;  /* 0x00000c221f001388 */ /* 0x000fe80000000800 */
[----:B------:R-:W1:Y:S02]  /*62f0*/  @!P1 LDS R27, [R24+0xc] ;  /* 0x00000c00181b9984 */ /* 0x000e640000000800 */
[----:B-1----:R-:W-:-:S05]  /*6300*/  @!P1 FADD R27, R27, R6 ;  /* 0x000000061b1b9221 */ /* 0x002fca0000000000 */
[----:B------:R-:W-:Y:S04]  /*6310*/  @!P1 STS [R24+0xc], R27 ;  /* 0x00000c1b18009388 */ /* 0x000fe80000000800 */
[----:B------:R-:W1:Y:S01]  /*6320*/  @P0 LDS R35, [R31+0x10] ;  /* 0x000010001f230984 */ /* 0x000e620000000800 */
[----:B---3--:R-:W-:Y:S01]  /*6330*/  ISETP.NE.AND P1, PT, R32, RZ, PT ;  /* 0x000000ff2000720c */ /* 0x008fe20003f25270 */
[----:B-1----:R-:W-:-:S05]  /*6340*/  @P0 FADD R26, R35, R6 ;  /* 0x00000006231a0221 */ /* 0x002fca0000000000 */
[----:B------:R-:W-:Y:S04]  /*6350*/  @P0 STS [R31+0x10], R26 ;  /* 0x0000101a1f000388 */ /* 0x000fe80000000800 */
[----:B------:R-:W1:Y:S02]  /*6360*/  @!P0 LDS R35, [R24+0x10] ;  /* 0x0000100018238984 */ /* 0x000e640000000800 */
[----:B-1----:R-:W-:-:S05]  /*6370*/  @!P0 FADD R35, R35, R6 ;  /* 0x0000000623238221 */ /* 0x002fca0000000000 */
[----:B------:R-:W-:Y:S04]  /*6380*/  @!P0 STS [R24+0x10], R35 ;  /* 0x0000102318008388 */ /* 0x000fe80000000800 */
[----:B0-----:R-:W0:Y:S02]  /*6390*/  @P1 LDS R5, [R31+0x14] ;  /* 0x000014001f051984 */ /* 0x001e240000000800 */
[----:B0-----:R-:W-:-:S05]  /*63a0*/  @P1 FADD R4, R5, R6 ;  /* 0x0000000605041221 */ /* 0x001fca0000000000 */
[----:B------:R-:W-:Y:S04]  /*63b0*/  @P1 STS [R31+0x14], R4 ;  /* 0x000014041f001388 */ /* 0x000fe80000000800 */
[----:B------:R-:W0:Y:S01]  /*63c0*/  @!P1 LDS R5, [R24+0x14] ;  /* 0x0000140018059984 */ /* 0x000e220000000800 */
[----:B--2---:R-:W-:Y:S01]  /*63d0*/  ISETP.NE.AND P0, PT, R33, RZ, PT ;  /* 0x000000ff2100720c */ /* 0x004fe20003f05270 */
[----:B0-----:R-:W-:-:S05]  /*63e0*/  @!P1 FADD R5, R5, R6 ;  /* 0x0000000605059221 */ /* 0x001fca0000000000 */
[----:B------:R-:W-:Y:S07]  /*63f0*/  @!P1 STS [R24+0x14], R5 ;  /* 0x0000140518009388 */ /* 0x000fee0000000800 */
[----:B------:R-:W0:Y:S01]  /*6400*/  @P0 LDS R27, [R31+0x18] ;  /* 0x000018001f1b0984 */ /* 0x000e220000000800 */
[----:B----4-:R-:W-:Y:S01]  /*6410*/  ISETP.NE.AND P1, PT, R36, RZ, PT ;  /* 0x000000ff2400720c */ /* 0x010fe20003f25270 */
[----:B0-----:R-:W-:-:S05]  /*6420*/  @P0 FADD R26, R27, R6 ;  /* 0x000000061b1a0221 */ /* 0x001fca0000000000 */
[----:B------:R-:W-:Y:S04]  /*6430*/  @P0 STS [R31+0x18], R26 ;  /* 0x0000181a1f000388 */ /* 0x000fe80000000800 */
[----:B------:R-:W0:Y:S02]  /*6440*/  @!P0 LDS R27, [R24+0x18] ;  /* 0x00001800181b8984 */ /* 0x000e240000000800 */
[----:B0-----:R-:W-:-:S05]  /*6450*/  @!P0 FADD R27, R27, R6 ;  /* 0x000000061b1b8221 */ /* 0x001fca0000000000 */
[----:B------:R-:W-:Y:S04]  /*6460*/  @!P0 STS [R24+0x18], R27 ;  /* 0x0000181b18008388 */ /* 0x000fe80000000800 */
[----:B------:R-:W0:Y:S02]  /*6470*/  @P1 LDS R33, [R31+0x1c] ;  /* 0x00001c001f211984 */ /* 0x000e240000000800 */
[----:B0-----:R-:W-:-:S05]  /*6480*/  @P1 FADD R4, R33, R6 ;  /* 0x0000000621041221 */ /* 0x001fca0000000000 */
[----:B------:R-:W-:Y:S04]  /*6490*/  @P1 STS [R31+0x1c], R4 ;  /* 0x00001c041f001388 */ /* 0x000fe80000000800 */
[----:B------:R-:W0:Y:S01]  /*64a0*/  @!P1 LDS R5, [R24+0x1c] ;  /* 0x00001c0018059984 */ /* 0x000e220000000800 */
[----:B------:R-:W-:-:S05]  /*64b0*/  VIADD R25, R25, 0x8 ;  /* 0x0000000819197836 */ /* 0x000fca0000000000 */
[----:B------:R-:W-:Y:S01]  /*64c0*/  ISETP.NE.AND P0, PT, R25, R18, PT ;  /* 0x000000121900720c */ /* 0x000fe20003f05270 */
[----:B0-----:R-:W-:-:S05]  /*64d0*/  @!P1 FADD R5, R5, R6 ;  /* 0x0000000605059221 */ /* 0x001fca0000000000 */
[----:B------:R0:W-:Y:S07]  /*64e0*/  @!P1 STS [R24+0x1c], R5 ;  /* 0x00001c0518009388 */ /* 0x0001ee0000000800 */
[----:B------:R-:W-:Y:S05]  /*64f0*/  @P0 BRA `(.L_x_95) ;  /* 0xfffffff800dc0947 */ /* 0x000fea000383ffff */
[----:B------:R-:W-:Y:S05]  /*6500*/  BSYNC.RECONVERGENT B2 ;  /* 0x0000000000027941 */ /* 0x000fea0003800200 */
.L_x_94:
[----:B------:R-:W-:-:S07]  /*6510*/  IMAD.MOV.U32 R7, RZ, RZ, R18 ;  /* 0x000000ffff077224 */ /* 0x000fce00078e0012 */
.L_x_93:
[----:B------:R-:W-:Y:S05]  /*6520*/  BSYNC.RECONVERGENT B1 ;  /* 0x0000000000017941 */ /* 0x000fea0003800200 */
.L_x_92:
[----:B------:R-:W-:Y:S01]  /*6530*/  ISETP.NE.AND P0, PT, R14, RZ, PT ;  /* 0x000000ff0e00720c */ /* 0x000fe20003f05270 */
[----:B------:R-:W-:-:S12]  /*6540*/  BSSY.RECONVERGENT B1, `(.L_x_96) ;  /* 0x0000063000017945 */ /* 0x000fd80003800200 */
[----:B------:R-:W-:Y:S05]  /*6550*/  @!P0 BRA `(.L_x_97) ;  /* 0x0000000400848947 */ /* 0x000fea0003800000 */
[----:B------:R-:W-:Y:S01]  /*6560*/  ISETP.GE.U32.AND P0, PT, R21, 0x3, PT ;  /* 0x000000031500780c */ /* 0x000fe20003f06070 */
[----:B------:R-:W-:Y:S01]  /*6570*/  BSSY.RECONVERGENT B2, `(.L_x_98) ;  /* 0x000002d000027945 */ /* 0x000fe20003800200 */
[----:B------:R-:W-:-:S11]  /*6580*/  ISETP.NE.AND P2, PT, R12, RZ, PT ;  /* 0x000000ff0c00720c */ /* 0x000fd60003f45270 */
[----:B------:R-:W-:Y:S05]  /*6590*/  @!P0 BRA `(.L_x_99) ;  /* 0x0000000000a88947 */ /* 0x000fea0003800000 */
[----:B0-----:R-:W0:Y:S01]  /*65a0*/  LDC.64 R4, c[0x0][0x3b0] ;  /* 0x0000ec00ff047b82 */ /* 0x001e220000000a00 */
[----:B------:R-:W3:Y:S02]  /*65b0*/  LDCU UR11, c[0x0][0x3a0] ;  /* 0x00007400ff0b77ac */ /* 0x000ee40008000800 */
[----:B---3--:R-:W-:-:S04]  /*65c0*/  IMAD R25, R30, UR11, R7 ;  /* 0x0000000b1e197c24 */ /* 0x008fc8000f8e0207 */
[----:B0-----:R-:W-:-:S05]  /*65d0*/  IMAD.WIDE R4, R25, 0x4, R4 ;  /* 0x0000000419047825 */ /* 0x001fca00078e0204 */
[----:B------:R-:W3:Y:S04]  /*65e0*/  LDG.E R25, desc[UR14][R4.64] ;  /* 0x0000000e04197981 */ /* 0x000ee8000c1e1900 */
[----:B-1----:R-:W4:Y:S04]  /*65f0*/  LDG.E R24, desc[UR14][R4.64+0x4] ;  /* 0x0000040e04187981 */ /* 0x002f28000c1e1900 */
[----:B------:R-:W5:Y:S04]  /*6600*/  LDG.E R26, desc[UR14][R4.64+0x8] ;  /* 0x0000080e041a7981 */ /* 0x000f68000c1e1900 */
[----:B------:R0:W2:Y:S01]  /*6610*/  LDG.E R32, desc[UR14][R4.64+0xc] ;  /* 0x00000c0e04207981 */ /* 0x0000a2000c1e1900 */
[----:B------:R-:W-:Y:S01]  /*6620*/  LEA R36, R7, UR4, 0x2 ;  /* 0x0000000407247c11 */ /* 0x000fe2000f8e10ff */
[----:B------:R-:W1:Y:S01]  /*6630*/  S2UR UR12, SR_CgaCtaId ;  /* 0x00000000000c79c3 */ /* 0x000e620000008800 */
[----:B------:R-:W-:-:S02]  /*6640*/  UMOV UR11, 0x400 ;  /* 0x00000400000b7882 */ /* 0x000fc40000000000 */
[----:B-1----:R-:W-:-:S06]  /*6650*/  ULEA UR11, UR12, UR11, 0x18 ;  /* 0x0000000b0c0b7291 */ /* 0x002fcc000f8ec0ff */
[C---:B------:R-:W-:Y:S01]  /*6660*/  LEA R34, R7.reuse, UR11, 0x2 ;  /* 0x0000000b07227c11 */ /* 0x040fe2000f8e10ff */
[----:B------:R-:W-:Y:S01]  /*6670*/  VIADD R7, R7, 0x4 ;  /* 0x0000000407077836 */ /* 0x000fe20000000000 */
[----:B---3--:R-:W-:Y:S02]  /*6680*/  ISETP.NE.AND P0, PT, R25, RZ, PT ;  /* 0x000000ff1900720c */ /* 0x008fe40003f05270 */
[----:B----4-:R-:W-:-:S11]  /*6690*/  ISETP.NE.AND P1, PT, R24, RZ, PT ;  /* 0x000000ff1800720c */ /* 0x010fd60003f25270 */
[----:B------:R-:W1:Y:S02]  /*66a0*/  @P0 LDS R25, [R36] ;  /* 0x0000000024190984 */ /* 0x000e640000000800 */
[----:B-1----:R-:W-:-:S05]  /*66b0*/  @P0 FADD R25, R25, R6 ;  /* 0x0000000619190221 */ /* 0x002fca0000000000 */
[----:B------:R-:W-:Y:S04]  /*66c0*/  @P0 STS [R36], R25 ;  /* 0x0000001924000388 */ /* 0x000fe80000000800 */
[----:B------:R-:W1:Y:S02]  /*66d0*/  @!P0 LDS R27, [R34] ;  /* 0x00000000221b8984 */ /* 0x000e640000000800 */
[----:B-1----:R-:W-:-:S05]  /*66e0*/  @!P0 FADD R27, R27, R6 ;  /* 0x000000061b1b8221 */ /* 0x002fca0000000000 */
[----:B------:R-:W-:Y:S01]  /*66f0*/  @!P0 STS [R34], R27 ;  /* 0x0000001b22008388 */ /* 0x000fe20000000800 */
[----:B-----5:R-:W-:-:S03]  /*6700*/  ISETP.NE.AND P0, PT, R26, RZ, PT ;  /* 0x000000ff1a00720c */ /* 0x020fc60003f05270 */
[----:B0-----:R-:W0:Y:S02]  /*6710*/  @P1 LDS R5, [R36+0x4] ;  /* 0x0000040024051984 */ /* 0x001e240000000800 */
[----:B0-----:R-:W-:-:S05]  /*6720*/  @P1 FADD R5, R5, R6 ;  /* 0x0000000605051221 */ /* 0x001fca0000000000 */
[----:B------:R-:W-:Y:S04]  /*6730*/  @P1 STS [R36+0x4], R5 ;  /* 0x0000040524001388 */ /* 0x000fe80000000800 */
[----:B------:R-:W0:Y:S02]  /*6740*/  @!P1 LDS R31, [R34+0x4] ;  /* 0x00000400221f9984 */ /* 0x000e240000000800 */
[----:B0-----:R-:W-:-:S05]  /*6750*/  @!P1 FADD R31, R31, R6 ;  /* 0x000000061f1f9221 */ /* 0x001fca0000000000 */
[----:B------:R-:W-:Y:S01]  /*6760*/  @!P1 STS [R34+0x4], R31 ;  /* 0x0000041f22009388 */ /* 0x000fe20000000800 */
[----:B--2---:R-:W-:-:S03]  /*6770*/  ISETP.NE.AND P1, PT, R32, RZ, PT ;  /* 0x000000ff2000720c */ /* 0x004fc60003f25270 */
[----:B------:R-:W0:Y:S02]  /*6780*/  @P0 LDS R25, [R36+0x8] ;  /* 0x0000080024190984 */ /* 0x000e240000000800 */
        /* <DEDUP_REMOVED lines=8> */
[----:B------:R-:W0:Y:S02]  /*6810*/  @!P1 LDS R31, [R34+0xc] ;  /* 0x00000c00221f9984 */ /* 0x000e240000000800 */
[----:B0-----:R-:W-:-:S05]  /*6820*/  @!P1 FADD R31, R31, R6 ;  /* 0x000000061f1f9221 */ /* 0x001fca0000000000 */
[----:B------:R3:W-:Y:S02]  /*6830*/  @!P1 STS [R34+0xc], R31 ;  /* 0x00000c1f22009388 */ /* 0x0007e40000000800 */
.L_x_99:
[----:B------:R-:W-:Y:S05]  /*6840*/  BSYNC.RECONVERGENT B2 ;  /* 0x0000000000027941 */ /* 0x000fea0003800200 */
.L_x_98:
[----:B------:R-:W-:Y:S05]  /*6850*/  @!P2 BRA `(.L_x_97) ;  /* 0x0000000000c4a947 */ /* 0x000fea0003800000 */
[----:B------:R-:W-:Y:S01]  /*6860*/  ISETP.NE.AND P0, PT, R19, RZ, PT ;  /* 0x000000ff1300720c */ /* 0x000fe20003f05270 */
[----:B------:R-:W-:Y:S01]  /*6870*/  BSSY.RECONVERGENT B2, `(.L_x_100) ;  /* 0x000001d000027945 */ /* 0x000fe20003800200 */
[----:B------:R-:W-:-:S11]  /*6880*/  ISETP.NE.AND P2, PT, R16, RZ, PT ;  /* 0x000000ff1000720c */ /* 0x000fd60003f45270 */
[----:B------:R-:W-:Y:S05]  /*6890*/  @!P0 BRA `(.L_x_101) ;  /* 0x0000000000688947 */ /* 0x000fea0003800000 */
[----:B0-----:R-:W0:Y:S01]  /*68a0*/  LDC.64 R4, c[0x0][0x3b0] ;  /* 0x0000ec00ff047b82 */ /* 0x001e220000000a00 */
[----:B------:R-:W4:Y:S02]  /*68b0*/  LDCU UR11, c[0x0][0x3a0] ;  /* 0x00007400ff0b77ac */ /* 0x000f240008000800 */
[----:B----4-:R-:W-:-:S04]  /*68c0*/  IMAD R25, R30, UR11, R7 ;  /* 0x0000000b1e197c24 */ /* 0x010fc8000f8e0207 */
[----:B0-----:R-:W-:-:S05]  /*68d0*/  IMAD.WIDE R4, R25, 0x4, R4 ;  /* 0x0000000419047825 */ /* 0x001fca00078e0204 */
[----:B------:R-:W4:Y:S04]  /*68e0*/  LDG.E R25, desc[UR14][R4.64] ;  /* 0x0000000e04197981 */ /* 0x000f28000c1e1900 */
[----:B-1----:R-:W5:Y:S01]  /*68f0*/  LDG.E R24, desc[UR14][R4.64+0x4] ;  /* 0x0000040e04187981 */ /* 0x002f62000c1e1900 */
[----:B------:R-:W-:Y:S01]  /*6900*/  LEA R32, R7, UR4, 0x2 ;  /* 0x0000000407207c11 */ /* 0x000fe2000f8e10ff */
[----:B------:R-:W0:Y:S01]  /*6910*/  S2UR UR12, SR_CgaCtaId ;  /* 0x00000000000c79c3 */ /* 0x000e220000008800 */
[----:B------:R-:W-:Y:S02]  /*6920*/  UMOV UR11, 0x400 ;  /* 0x00000400000b7882 */ /* 0x000fe40000000000 */
[----:B0-----:R-:W-:-:S06]  /*6930*/  ULEA UR11, UR12, UR11, 0x18 ;  /* 0x0000000b0c0b7291 */ /* 0x001fcc000f8ec0ff */
[C---:B------:R-:W-:Y:S01]  /*6940*/  LEA R26, R7.reuse, UR11, 0x2 ;  /* 0x0000000b071a7c11 */ /* 0x040fe2000f8e10ff */
[----:B------:R-:W-:Y:S01]  /*6950*/  VIADD R7, R7, 0x2 ;  /* 0x0000000207077836 */ /* 0x000fe20000000000 */
[----:B----4-:R-:W-:Y:S02]  /*6960*/  ISETP.NE.AND P0, PT, R25, RZ, PT ;  /* 0x000000ff1900720c */ /* 0x010fe40003f05270 */
[----:B-----5:R-:W-:-:S11]  /*6970*/  ISETP.NE.AND P1, PT, R24, RZ, PT ;  /* 0x000000ff1800720c */ /* 0x020fd60003f25270 */
[----:B------:R-:W0:Y:S02]  /*6980*/  @P0 LDS R25, [R32] ;  /* 0x0000000020190984 */ /* 0x000e240000000800 */
[----:B0-----:R-:W-:-:S05]  /*6990*/  @P0 FADD R25, R25, R6 ;  /* 0x0000000619190221 */ /* 0x001fca0000000000 */
[----:B------:R-:W-:Y:S04]  /*69a0*/  @P0 STS [R32], R25 ;  /* 0x0000001920000388 */ /* 0x000fe80000000800 */
[----:B------:R-:W0:Y:S02]  /*69b0*/  @!P0 LDS R27, [R26] ;  /* 0x000000001a1b8984 */ /* 0x000e240000000800 */
[----:B0-----:R-:W-:-:S05]  /*69c0*/  @!P0 FADD R27, R27, R6 ;  /* 0x000000061b1b8221 */ /* 0x001fca0000000000 */
[----:B------:R-:W-:Y:S04]  /*69d0*/  @!P0 STS [R26], R27 ;  /* 0x0000001b1a008388 */ /* 0x000fe80000000800 */
[----:B------:R-:W0:Y:S02]  /*69e0*/  @P1 LDS R5, [R32+0x4] ;  /* 0x0000040020051984 */ /* 0x000e240000000800 */
[----:B0-----:R-:W-:-:S05]  /*69f0*/  @P1 FADD R5, R5, R6 ;  /* 0x0000000605051221 */ /* 0x001fca0000000000 */
[----:B------:R-:W-:Y:S04]  /*6a00*/  @P1 STS [R32+0x4], R5 ;  /* 0x0000040520001388 */ /* 0x000fe80000000800 */
[----:B---3--:R-:W0:Y:S02]  /*6a10*/  @!P1 LDS R31, [R26+0x4] ;  /* 0x000004001a1f9984 */ /* 0x008e240000000800 */
[----:B0-----:R-:W-:-:S05]  /*6a20*/  @!P1 FADD R31, R31, R6 ;  /* 0x000000061f1f9221 */ /* 0x001fca0000000000 */
[----:B------:R4:W-:Y:S02]  /*6a30*/  @!P1 STS [R26+0x4], R31 ;  /* 0x0000041f1a009388 */ /* 0x0009e40000000800 */
.L_x_101:
[----:B------:R-:W-:Y:S05]  /*6a40*/  BSYNC.RECONVERGENT B2 ;  /* 0x0000000000027941 */ /* 0x000fea0003800200 */
.L_x_100:
[----:B------:R-:W-:Y:S05]  /*6a50*/  @!P2 BRA `(.L_x_97) ;  /* 0x000000000044a947 */ /* 0x000fea0003800000 */
[----:B0-----:R-:W0:Y:S01]  /*6a60*/  LDC.64 R4, c[0x0][0x3b0] ;  /* 0x0000ec00ff047b82 */ /* 0x001e220000000a00 */
[----:B------:R-:W5:Y:S02]  /*6a70*/  LDCU UR11, c[0x0][0x3a0] ;  /* 0x00007400ff0b77ac */ /* 0x000f640008000800 */
[----:B-----5:R-:W-:-:S04]  /*6a80*/  IMAD R25, R30, UR11, R7 ;  /* 0x0000000b1e197c24 */ /* 0x020fc8000f8e0207 */
[----:B0-----:R-:W-:-:S06]  /*6a90*/  IMAD.WIDE R4, R25, 0x4, R4 ;  /* 0x0000000419047825 */ /* 0x001fcc00078e0204 */
[----:B------:R-:W5:Y:S02]  /*6aa0*/  LDG.E R4, desc[UR14][R4.64] ;  /* 0x0000000e04047981 */ /* 0x000f64000c1e1900 */
[----:B-----5:R-:W-:-:S13]  /*6ab0*/  ISETP.NE.AND P0, PT, R4, RZ, PT ;  /* 0x000000ff0400720c */ /* 0x020fda0003f05270 */
[----:B-1----:R-:W-:Y:S01]  /*6ac0*/  @P0 LEA R24, R7, UR4, 0x2 ;  /* 0x0000000407180c11 */ /* 0x002fe2000f8e10ff */
[----:B------:R-:W0:Y:S01]  /*6ad0*/  @!P0 S2R R27, SR_CgaCtaId ;  /* 0x00000000001b8919 */ /* 0x000e220000008800 */
[----:B----4-:R-:W-:-:S03]  /*6ae0*/  @!P0 MOV R26, 0x400 ;  /* 0x00000400001a8802 */ /* 0x010fc60000000f00 */
[----:B------:R-:W1:Y:S01]  /*6af0*/  @P0 LDS R25, [R24] ;  /* 0x0000000018190984 */ /* 0x000e620000000800 */
[----:B0-----:R-:W-:-:S05]  /*6b00*/  @!P0 LEA R26, R27, R26, 0x18 ;  /* 0x0000001a1b1a8211 */ /* 0x001fca00078ec0ff */
[----:B------:R-:W-:Y:S02]  /*6b10*/  @!P0 IMAD R7, R7, 0x4, R26 ;  /* 0x0000000407078824 */ /* 0x000fe400078e021a */
[----:B-1----:R-:W-:-:S05]  /*6b20*/  @P0 FADD R25, R25, R6 ;  /* 0x0000000619190221 */ /* 0x002fca0000000000 */
[----:B------:R-:W-:Y:S04]  /*6b30*/  @P0 STS [R24], R25 ;  /* 0x0000001918000388 */ /* 0x000fe80000000800 */
[----:B------:R-:W0:Y:S02]  /*6b40*/  @!P0 LDS R27, [R7] ;  /* 0x00000000071b8984 */ /* 0x000e240000000800 */
[----:B0-----:R-:W-:-:S05]  /*6b50*/  @!P0 FADD R6, R27, R6 ;  /* 0x000000061b068221 */ /* 0x001fca0000000000 */
[----:B------:R0:W-:Y:S02]  /*6b60*/  @!P0 STS [R7], R6 ;  /* 0x0000000607008388 */ /* 0x0001e40000000800 */
.L_x_97:
[----:B------:R-:W-:Y:S05]  /*6b70*/  BSYNC.RECONVERGENT B1 ;  /* 0x0000000000017941 */ /* 0x000fea0003800200 */
.L_x_96:
[----:B------:R-:W-:Y:S05]  /*6b80*/  BRA `(.L_x_102) ;  /* 0x0000000c00047947 */ /* 0x000fea0003800000 */
.L_x_83:
[----:B0-----:R-:W-:Y:S01]  /*6b90*/  VIADD R4, R34, 0x1800000 ;  /* 0x0180000022047836 */ /* 0x001fe20000000000 */
[----:B------:R-:W-:Y:S04]  /*6ba0*/  BSSY.RECONVERGENT B1, `(.L_x_103) ;  /* 0x000000c000017945 */ /* 0x000fe80003800200 */
[----:B------:R-:W-:-:S04]  /*6bb0*/  LOP3.LUT R4, R4, 0x7f800000, RZ, 0xc0, !PT ;  /* 0x7f80000004047812 */ /* 0x000fc800078ec0ff */
[----:B------:R-:W-:-:S13]  /*6bc0*/  ISETP.GT.U32.AND P0, PT, R4, 0x1ffffff, PT ;  /* 0x01ffffff0400780c */ /* 0x000fda0003f04070 */
[----:B------:R-:W-:Y:S05]  /*6bd0*/  @P0 BRA `(.L_x_104) ;  /* 0x0000000000100947 */ /* 0x000fea0003800000 */
[----:B------:R-:W-:-:S07]  /*6be0*/  MOV R6, 0x6c00 ;  /* 0x00006c0000067802 */ /* 0x000fce0000000f00 */
[----:B-1234-:R-:W-:Y:S05]  /*6bf0*/  CALL.REL.NOINC `($__internal_2_$__cuda_sm20_rcp_rn_f32_slowpath) ;  /* 0x0000002000107944 */ /* 0x01efea0003c00000 */
[----:B------:R-:W-:Y:S01]  /*6c00*/  IMAD.MOV.U32 R6, RZ, RZ, R5 ;  /* 0x000000ffff067224 */ /* 0x000fe200078e0005 */
[----:B------:R-:W-:Y:S06]  /*6c10*/  BRA `(.L_x_105) ;  /* 0x0000000000107947 */ /* 0x000fec0003800000 */
.L_x_104:
[----:B---34-:R-:W0:Y:S02]  /*6c20*/  MUFU.RCP R5, R34 ;  /* 0x0000002200057308 */ /* 0x018e240000001000 */
[----:B0-----:R-:W-:-:S04]  /*6c30*/  FFMA R4, R5, R34, -1 ;  /* 0xbf80000005047423 */ /* 0x001fc80000000022 */
[----:B------:R-:W-:-:S04]  /*6c40*/  FADD.FTZ R4, -R4, -RZ ;  /* 0x800000ff04047221 */ /* 0x000fc80000010100 */
[----:B------:R-:W-:-:S07]  /*6c50*/  FFMA R6, R5, R4, R5 ;  /* 0x0000000405067223 */ /* 0x000fce0000000005 */
.L_x_105:
[----:B------:R-:W-:Y:S05]  /*6c60*/  BSYNC.RECONVERGENT B1 ;  /* 0x0000000000017941 */ /* 0x000fea0003800200 */
.L_x_103:
        /* <DEDUP_REMOVED lines=10> */
.L_x_109:
[----:B0-----:R-:W0:Y:S02]  /*6d10*/  LDC.64 R4, c[0x0][0x388] ;  /* 0x0000e200ff047b82 */ /* 0x001e240000000a00 */
[----:B0-----:R-:W-:-:S05]  /*6d20*/  IMAD.WIDE.U32 R4, R25, 0x4, R4 ;  /* 0x0000000419047825 */ /* 0x001fca00078e0004 */
        /* <DEDUP_REMOVED lines=17> */
[----:B------:R0:W-:Y:S04]  /*6e40*/  @P0 STS [R27], R34 ;  /* 0x000000221b000388 */ /* 0x0001e80000000800 */
[----:B------:R-:W-:Y:S04]  /*6e50*/  @P1 STS [R27+0x4], R36 ;  /* 0x000004241b001388 */ /* 0x000fe80000000800 */
        /* <DEDUP_REMOVED lines=51> */
.L_x_108:
[----:B------:R-:W-:-:S07]  /*7190*/  IMAD.MOV.U32 R7, RZ, RZ, R18 ;  /* 0x000000ffff077224 */ /* 0x000fce00078e0012 */
.L_x_107:
[----:B------:R-:W-:Y:S05]  /*71a0*/  BSYNC.RECONVERGENT B1 ;  /* 0x0000000000017941 */ /* 0x000fea0003800200 */
.L_x_106:
[----:B------:R-:W-:Y:S01]  /*71b0*/  ISETP.NE.AND P0, PT, R14, RZ, PT ;  /* 0x000000ff0e00720c */ /* 0x000fe20003f05270 */
[----:B------:R-:W-:-:S12]  /*71c0*/  BSSY.RECONVERGENT B1, `(.L_x_102) ;  /* 0x000005d000017945 */ /* 0x000fd80003800200 */
[----:B------:R-:W-:Y:S05]  /*71d0*/  @!P0 BRA `(.L_x_110) ;  /* 0x00000004006c8947 */ /* 0x000fea0003800000 */
[----:B------:R-:W-:Y:S01]  /*71e0*/  ISETP.GE.U32.AND P0, PT, R21, 0x3, PT ;  /* 0x000000031500780c */ /* 0x000fe20003f06070 */
[----:B------:R-:W-:Y:S01]  /*71f0*/  BSSY.RECONVERGENT B2, `(.L_x_111) ;  /* 0x000002b000027945 */ /* 0x000fe20003800200 */
[----:B------:R-:W-:-:S11]  /*7200*/  ISETP.NE.AND P2, PT, R12, RZ, PT ;  /* 0x000000ff0c00720c */ /* 0x000fd60003f45270 */
[----:B------:R-:W-:Y:S05]  /*7210*/  @!P0 BRA `(.L_x_112) ;  /* 0x0000000000a08947 */ /* 0x000fea0003800000 */
[----:B0-----:R-:W0:Y:S02]  /*7220*/  LDC.64 R4, c[0x0][0x388] ;  /* 0x0000e200ff047b82 */ /* 0x001e240000000a00 */
[----:B0-----:R-:W-:-:S05]  /*7230*/  IMAD.WIDE.U32 R4, R7, 0x4, R4 ;  /* 0x0000000407047825 */ /* 0x001fca00078e0004 */
        /* <DEDUP_REMOVED lines=38> */
.L_x_112:
[----:B------:R-:W-:Y:S05]  /*74a0*/  BSYNC.RECONVERGENT B2 ;  /* 0x0000000000027941 */ /* 0x000fea0003800200 */
.L_x_111:
[----:B------:R-:W-:Y:S05]  /*74b0*/  @!P2 BRA `(.L_x_110) ;  /* 0x0000000000b4a947 */ /* 0x000fea0003800000 */
[----:B------:R-:W-:Y:S01]  /*74c0*/  ISETP.NE.AND P0, PT, R19, RZ, PT ;  /* 0x000000ff1300720c */ /* 0x000fe20003f05270 */
[----:B------:R-:W-:Y:S01]  /*74d0*/  BSSY.RECONVERGENT B2, `(.L_x_113) ;  /* 0x000001b000027945 */ /* 0x000fe20003800200 */
[----:B------:R-:W-:-:S11]  /*74e0*/  ISETP.NE.AND P2, PT, R16, RZ, PT ;  /* 0x000000ff1000720c */ /* 0x000fd60003f45270 */
[----:B------:R-:W-:Y:S05]  /*74f0*/  @!P0 BRA `(.L_x_114) ;  /* 0x0000000000608947 */ /* 0x000fea0003800000 */
[----:B0-----:R-:W0:Y:S02]  /*7500*/  LDC.64 R4, c[0x0][0x388] ;  /* 0x0000e200ff047b82 */ /* 0x001e240000000a00 */
[----:B0-----:R-:W-:-:S05]  /*7510*/  IMAD.WIDE.U32 R4, R7, 0x4, R4 ;  /* 0x0000000407047825 */ /* 0x001fca00078e0004 */
        /* <DEDUP_REMOVED lines=22> */
.L_x_114:
[----:B------:R-:W-:Y:S05]  /*7680*/  BSYNC.RECONVERGENT B2 ;  /* 0x0000000000027941 */ /* 0x000fea0003800200 */
.L_x_113:
[----:B------:R-:W-:Y:S05]  /*7690*/  @!P2 BRA `(.L_x_110) ;  /* 0x00000000003ca947 */ /* 0x000fea0003800000 */
[----:B0-----:R-:W0:Y:S02]  /*76a0*/  LDC.64 R4, c[0x0][0x388] ;  /* 0x0000e200ff047b82 */ /* 0x001e240000000a00 */
[----:B0-----:R-:W-:-:S06]  /*76b0*/  IMAD.WIDE.U32 R4, R7, 0x4, R4 ;  /* 0x0000000407047825 */ /* 0x001fcc00078e0004 */
        /* <DEDUP_REMOVED lines=13> */
.L_x_110:
[----:B------:R-:W-:Y:S05]  /*7790*/  BSYNC.RECONVERGENT B1 ;  /* 0x0000000000017941 */ /* 0x000fea0003800200 */
.L_x_102:
[----:B------:R-:W-:Y:S05]  /*77a0*/  BRA.U !UP0, `(.L_x_42) ;  /* 0x0000000908c87547 */ /* 0x000fea000b800000 */
[----:B------:R-:W-:Y:S01]  /*77b0*/  ISETP.GE.U32.AND P0, PT, R11, 0x3, PT ;  /* 0x000000030b00780c */ /* 0x000fe20003f06070 */
[----:B------:R-:W-:Y:S01]  /*77c0*/  BSSY.RECONVERGENT B1, `(.L_x_115) ;  /* 0x0000034000017945 */ /* 0x000fe20003800200 */
[----:B------:R-:W-:-:S11]  /*77d0*/  IMAD.MOV.U32 R4, RZ, RZ, RZ ;  /* 0x000000ffff047224 */ /* 0x000fd600078e00ff */
[----:B------:R-:W-:Y:S05]  /*77e0*/  @!P0 BRA `(.L_x_116) ;  /* 0x0000000000c48947 */ /* 0x000fea0003800000 */
[----:B0-----:R-:W0:Y:S01]  /*77f0*/  S2R R6, SR_CgaCtaId ;  /* 0x0000000000067919 */ /* 0x001e220000008800 */
[----:B------:R-:W-:Y:S01]  /*7800*/  MOV R5, 0x400 ;  /* 0x0000040000057802 */ /* 0x000fe20000000f00 */
[----:B------:R-:W-:Y:S01]  /*7810*/  BSSY.RECONVERGENT B2, `(.L_x_117) ;  /* 0x000002d000027945 */ /* 0x000fe20003800200 */
[----:B------:R-:W-:Y:S02]  /*7820*/  IMAD.MOV.U32 R4, RZ, RZ, RZ ;  /* 0x000000ffff047224 */ /* 0x000fe400078e00ff */
[----:B0-----:R-:W-:-:S07]  /*7830*/  LEA R25, R6, R5, 0x18 ;  /* 0x0000000506197211 */ /* 0x001fce00078ec0ff */
.L_x_129:
[C---:B0-2---:R-:W-:Y:S01]  /*7840*/  IMAD R5, R4.reuse, 0x4, R25 ;  /* 0x0000000404057824 */ /* 0x045fe200078e0219 */
[----:B------:R-:W-:Y:S01]  /*7850*/  BSSY.RECONVERGENT B3, `(.L_x_118) ;  /* 0x000000b000037945 */ /* 0x000fe20003800200 */
[----:B------:R-:W-:-:S03]  /*7860*/  VIADD R4, R4, 0x4 ;  /* 0x0000000404047836 */ /* 0x000fc60000000000 */
[----:B------:R-:W2:Y:S02]  /*7870*/  LDS R6, [R5] ;  /* 0x0000000005067984 */ /* 0x000ea40000000800 */
[----:B------:R-:W-:Y:S02]  /*7880*/  ISETP.NE.AND P1, PT, R4, R15, PT ;  /* 0x0000000f0400720c */ /* 0x000fe40003f25270 */
[----:B------:R-:W0:Y:S01]  /*7890*/  LDS R7, [R5+0x4] ;  /* 0x0000040005077984 */ /* 0x000e220000000800 */
[-C--:B--2---:R-:W-:Y:S02]  /*78a0*/  FSETP.GEU.AND P2, PT, R6, R3.reuse, PT ;  /* 0x000000030600720b */ /* 0x084fe40003f4e000 */
[----:B0-----:R-:W-:-:S11]  /*78b0*/  FSETP.GEU.AND P3, PT, R7, R3, PT ;  /* 0x000000030700720b */ /* 0x001fd60003f6e000 */
[----:B------:R0:W-:Y:S01]  /*78c0*/  @!P2 STS [R5], R3 ;  /* 0x000000030500a388 */ /* 0x0001e20000000800 */
[----:B------:R-:W-:Y:S05]  /*78d0*/  @!P2 BRA `(.L_x_119) ;  /* 0x000000000008a947 */ /* 0x000fea0003800000 */
[----:B------:R-:W-:-:S13]  /*78e0*/  FSETP.GT.AND P2, PT, R6, R8, PT ;  /* 0x000000080600720b */ /* 0x000fda0003f44000 */
[----:B------:R2:W-:Y:S02]  /*78f0*/  @P2 STS [R5], R8 ;  /* 0x0000000805002388 */ /* 0x0005e40000000800 */
.L_x_119:
[----:B------:R-:W-:Y:S05]  /*7900*/  BSYNC.RECONVERGENT B3 ;  /* 0x0000000000037941 */ /* 0x000fea0003800200 */
.L_x_118:
[----:B------:R-:W-:Y:S04]  /*7910*/  BSSY.RECONVERGENT B3, `(.L_x_120) ;  /* 0x0000007000037945 */ /* 0x000fe80003800200 */
[----:B------:R-:W-:Y:S05]  /*7920*/  @!P3 BRA `(.L_x_121) ;  /* 0x000000000010b947 */ /* 0x000fea0003800000 */
[----:B------:R-:W-:-:S13]  /*7930*/  FSETP.GT.AND P2, PT, R7, R8, PT ;  /* 0x000000080700720b */ /* 0x000fda0003f44000 */
[----:B------:R-:W-:Y:S05]  /*7940*/  @!P2 BRA `(.L_x_122) ;  /* 0x00000000000ca947 */ /* 0x000fea0003800000 */
[----:B------:R0:W-:Y:S01]  /*7950*/  STS [R5+0x4], R8 ;  /* 0x0000040805007388 */ /* 0x0001e20000000800 */
[----:B------:R-:W-:Y:S05]  /*7960*/  BRA `(.L_x_122) ;  /* 0x0000000000047947 */ /* 0x000fea0003800000 */
.L_x_121:
[----:B------:R0:W-:Y:S02]  /*7970*/  STS [R5+0x4], R3 ;  /* 0x0000040305007388 */ /* 0x0001e40000000800 */
.L_x_122:
[----:B------:R-:W-:Y:S05]  /*7980*/  BSYNC.RECONVERGENT B3 ;  /* 0x0000000000037941 */ /* 0x000fea0003800200 */
.L_x_120:
[----:B------:R-:W5:Y:S01]  /*7990*/  LDS R6, [R5+0x8] ;  /* 0x0000080005067984 */ /* 0x000f620000000800 */
[----:B------:R-:W-:Y:S01]  /*79a0*/  BSSY.RECONVERGENT B3, `(.L_x_123) ;  /* 0x0000008000037945 */ /* 0x000fe20003800200 */
[----:B-----5:R-:W-:-:S13]  /*79b0*/  FSETP.GEU.AND P2, PT, R6, R3, PT ;  /* 0x000000030600720b */ /* 0x020fda0003f4e000 */
[----:B------:R-:W-:Y:S05]  /*79c0*/  @!P2 BRA `(.L_x_124) ;  /* 0x000000000010a947 */ /* 0x000fea0003800000 */
[----:B------:R-:W-:-:S13]  /*79d0*/  FSETP.GT.AND P2, PT, R6, R8, PT ;  /* 0x000000080600720b */ /* 0x000fda0003f44000 */
[----:B------:R-:W-:Y:S05]  /*79e0*/  @!P2 BRA `(.L_x_125) ;  /* 0x00000000000ca947 */ /* 0x000fea0003800000 */
[----:B------:R0:W-:Y:S01]  /*79f0*/  STS [R5+0x8], R8 ;  /* 0x0000080805007388 */ /* 0x0001e20000000800 */
[----:B------:R-:W-:Y:S05]  /*7a00*/  BRA `(.L_x_125) ;  /* 0x0000000000047947 */ /* 0x000fea0003800000 */
.L_x_124:
[----:B------:R0:W-:Y:S02]  /*7a10*/  STS [R5+0x8], R3 ;  /* 0x0000080305007388 */ /* 0x0001e40000000800 */
.L_x_125:
[----:B------:R-:W-:Y:S05]  /*7a20*/  BSYNC.RECONVERGENT B3 ;  /* 0x0000000000037941 */ /* 0x000fea0003800200 */
.L_x_123:
        /* <DEDUP_REMOVED lines=8> */
.L_x_127:
[----:B------:R0:W-:Y:S02]  /*7ab0*/  STS [R5+0xc], R3 ;  /* 0x00000c0305007388 */ /* 0x0001e40000000800 */
.L_x_128:
[----:B------:R-:W-:Y:S05]  /*7ac0*/  BSYNC.RECONVERGENT B3 ;  /* 0x0000000000037941 */ /* 0x000fea0003800200 */
.L_x_126:
[----:B------:R-:W-:Y:S05]  /*7ad0*/  @P1 BRA `(.L_x_129) ;  /* 0xfffffffc00581947 */ /* 0x000fea000383ffff */
[----:B------:R-:W-:Y:S05]  /*7ae0*/  BSYNC.RECONVERGENT B2 ;  /* 0x0000000000027941 */ /* 0x000fea0003800200 */
.L_x_117:
[----:B------:R-:W-:-:S07]  /*7af0*/  IMAD.MOV.U32 R4, RZ, RZ, R15 ;  /* 0x000000ffff047224 */ /* 0x000fce00078e000f */
.L_x_116:
[----:B------:R-:W-:Y:S05]  /*7b00*/  BSYNC.RECONVERGENT B1 ;  /* 0x0000000000017941 */ /* 0x000fea0003800200 */
.L_x_115:
[----:B------:R-:W-:Y:S01]  /*7b10*/  ISETP.NE.AND P1, PT, R12, RZ, PT ;  /* 0x000000ff0c00720c */ /* 0x000fe20003f25270 */
[----:B------:R-:W-:-:S12]  /*7b20*/  BSSY.RECONVERGENT B1, `(.L_x_130) ;  /* 0x0000026000017945 */ /* 0x000fd80003800200 */
[----:B------:R-:W-:Y:S05]  /*7b30*/  @!P1 BRA `(.L_x_131) ;  /* 0x0000000000909947 */ /* 0x000fea0003800000 */
[----:B------:R-:W5:Y:S01]  /*7b40*/  S2UR UR12, SR_CgaCtaId ;  /* 0x00000000000c79c3 */ /* 0x000f620000008800 */
[----:B------:R-:W-:Y:S01]  /*7b50*/  UMOV UR11, 0x400 ;  /* 0x00000400000b7882 */ /* 0x000fe20000000000 */
[----:B------:R-:W-:Y:S01]  /*7b60*/  BSSY.RECONVERGENT B2, `(.L_x_132) ;  /* 0x000000b000027945 */ /* 0x000fe20003800200 */
[----:B-----5:R-:W-:-:S06]  /*7b70*/  ULEA UR11, UR12, UR11, 0x18 ;  /* 0x0000000b0c0b7291 */ /* 0x020fcc000f8ec0ff */
[----:B------:R-:W-:-:S05]  /*7b80*/  LEA R4, R4, UR11, 0x2 ;  /* 0x0000000b04047c11 */ /* 0x000fca000f8e10ff */
[----:B0-2---:R-:W0:Y:S02]  /*7b90*/  LDS R5, [R4] ;  /* 0x0000000004057984 */ /* 0x005e240000000800 */
[----:B0-----:R-:W-:-:S13]  /*7ba0*/  FSETP.GEU.AND P2, PT, R5, R3, PT ;  /* 0x000000030500720b */ /* 0x001fda0003f4e000 */
[----:B------:R-:W-:Y:S05]  /*7bb0*/  @!P2 BRA `(.L_x_133) ;  /* 0x000000000010a947 */ /* 0x000fea0003800000 */
[----:B------:R-:W-:-:S13]  /*7bc0*/  FSETP.GT.AND P2, PT, R5, R8, PT ;  /* 0x000000080500720b */ /* 0x000fda0003f44000 */
[----:B------:R-:W-:Y:S05]  /*7bd0*/  @!P2 BRA `(.L_x_134) ;  /* 0x00000000000ca947 */ /* 0x000fea0003800000 */
[----:B------:R2:W-:Y:S01]  /*7be0*/  STS [R4], R8 ;  /* 0x0000000804007388 */ /* 0x0005e20000000800 */
[----:B------:R-:W-:Y:S05]  /*7bf0*/  BRA `(.L_x_134) ;  /* 0x0000000000047947 */ /* 0x000fea0003800000 */
.L_x_133:
[----:B------:R0:W-:Y:S02]  /*7c00*/  STS [R4], R3 ;  /* 0x0000000304007388 */ /* 0x0001e40000000800 */
.L_x_134:
[----:B------:R-:W-:Y:S05]  /*7c10*/  BSYNC.RECONVERGENT B2 ;  /* 0x0000000000027941 */ /* 0x000fea0003800200 */
.L_x_132:
[----:B------:R-:W-:-:S13]  /*7c20*/  ISETP.NE.AND P2, PT, R12, 0x1, PT ;  /* 0x000000010c00780c */ /* 0x000fda0003f45270 */
[----:B------:R-:W-:Y:S05]  /*7c30*/  @!P2 BRA `(.L_x_131) ;  /* 0x000000000050a947 */ /* 0x000fea0003800000 */
        /* <DEDUP_REMOVED lines=8> */
.L_x_136:
[----:B------:R0:W-:Y:S02]  /*7cc0*/  STS [R4+0x4], R3 ;  /* 0x0000040304007388 */ /* 0x0001e40000000800 */
.L_x_137:
[----:B------:R-:W-:Y:S05]  /*7cd0*/  BSYNC.RECONVERGENT B2 ;  /* 0x0000000000027941 */ /* 0x000fea0003800200 */
.L_x_135:
[----:B------:R-:W-:-:S13]  /*7ce0*/  ISETP.NE.AND P2, PT, R12, 0x2, PT ;  /* 0x000000020c00780c */ /* 0x000fda0003f45270 */
[----:B------:R-:W-:Y:S05]  /*7cf0*/  @!P2 BRA `(.L_x_131) ;  /* 0x000000000020a947 */ /* 0x000fea0003800000 */
[----:B------:R-:W5:Y:S02]  /*7d00*/  LDS R5, [R4+0x8] ;  /* 0x0000080004057984 */ /* 0x000f640000000800 */
[----:B-----5:R-:W-:-:S13]  /*7d10*/  FSETP.GEU.AND P2, PT, R5, R3, PT ;  /* 0x000000030500720b */ /* 0x020fda0003f4e000 */
[----:B------:R-:W-:Y:S05]  /*7d20*/  @!P2 BRA `(.L_x_138) ;  /* 0x000000000010a947 */ /* 0x000fea0003800000 */
[----:B------:R-:W-:-:S13]  /*7d30*/  FSETP.GT.AND P2, PT, R5, R8, PT ;  /* 0x000000080500720b */ /* 0x000fda0003f44000 */
[----:B------:R-:W-:Y:S05]  /*7d40*/  @!P2 BRA `(.L_x_131) ;  /* 0x00000000000ca947 */ /* 0x000fea0003800000 */
[----:B------:R0:W-:Y:S01]  /*7d50*/  STS [R4+0x8], R8 ;  /* 0x0000080804007388 */ /* 0x0001e20000000800 */
[----:B------:R-:W-:Y:S05]  /*7d60*/  BRA `(.L_x_131) ;  /* 0x0000000000047947 */ /* 0x000fea0003800000 */
.L_x_138:
[----:B------:R0:W-:Y:S02]  /*7d70*/  STS [R4+0x8], R3 ;  /* 0x0000080304007388 */ /* 0x0001e40000000800 */
.L_x_131:
[----:B------:R-:W-:Y:S05]  /*7d80*/  BSYNC.RECONVERGENT B1 ;  /* 0x0000000000017941 */ /* 0x000fea0003800200 */
.L_x_130:
[----:B------:R-:W-:Y:S01]  /*7d90*/  BSSY.RECONVERGENT B1, `(.L_x_139) ;  /* 0x0000031000017945 */ /* 0x000fe20003800200 */
[----:B0-2---:R-:W-:-:S03]  /*7da0*/  IMAD.MOV.U32 R4, RZ, RZ, RZ ;  /* 0x000000ffff047224 */ /* 0x005fc600078e00ff */
[----:B------:R-:W-:Y:S05]  /*7db0*/  @!P0 BRA `(.L_x_140) ;  /* 0x0000000000b88947 */ /* 0x000fea0003800000 */
[----:B------:R-:W-:Y:S01]  /*7dc0*/  BSSY.RECONVERGENT B2, `(.L_x_141) ;  /* 0x000002c000027945 */ /* 0x000fe20003800200 */
[----:B------:R-:W-:-:S07]  /*7dd0*/  IMAD.MOV.U32 R4, RZ, RZ, RZ ;  /* 0x000000ffff047224 */ /* 0x000fce00078e00ff */
.L_x_153:
[C---:B0-2---:R-:W-:Y:S01]  /*7de0*/  LEA R5, R4.reuse, UR4, 0x2 ;  /* 0x0000000404057c11 */ /* 0x045fe2000f8e10ff */
[----:B------:R-:W-:Y:S01]  /*7df0*/  VIADD R4, R4, 0x4 ;  /* 0x0000000404047836 */ /* 0x000fe20000000000 */
[----:B------:R-:W-:Y:S03]  /*7e00*/  BSSY.RECONVERGENT B3, `(.L_x_142) ;  /* 0x000000a000037945 */ /* 0x000fe60003800200 */
[----:B------:R-:W0:Y:S01]  /*7e10*/  LDS R6, [R5] ;  /* 0x0000000005067984 */ /* 0x000e220000000800 */
[----:B------:R-:W-:-:S03]  /*7e20*/  ISETP.NE.AND P0, PT, R4, R15, PT ;  /* 0x0000000f0400720c */ /* 0x000fc60003f05270 */
[----:B------:R-:W2:Y:S01]  /*7e30*/  LDS R7, [R5+0x4] ;  /* 0x0000040005077984 */ /* 0x000ea20000000800 */
[-C--:B0-----:R-:W-:Y:S02]  /*7e40*/  FSETP.GEU.AND P2, PT, R6, R3.reuse, PT ;  /* 0x000000030600720b */ /* 0x081fe40003f4e000 */
[----:B--2---:R-:W-:-:S11]  /*7e50*/  FSETP.GEU.AND P3, PT, R7, R3, PT ;  /* 0x000000030700720b */ /* 0x004fd60003f6e000 */
[----:B------:R0:W-:Y:S01]  /*7e60*/  @!P2 STS [R5], R3 ;  /* 0x000000030500a388 */ /* 0x0001e20000000800 */
[----:B------:R-:W-:Y:S05]  /*7e70*/  @!P2 BRA `(.L_x_143) ;  /* 0x000000000008a947 */ /* 0x000fea0003800000 */
[----:B------:R-:W-:-:S13]  /*7e80*/  FSETP.GT.AND P2, PT, R6, R8, PT ;  /* 0x000000080600720b */ /* 0x000fda0003f44000 */
[----:B------:R2:W-:Y:S02]  /*7e90*/  @P2 STS [R5], R8 ;  /* 0x0000000805002388 */ /* 0x0005e40000000800 */
.L_x_143:
[----:B------:R-:W-:Y:S05]  /*7ea0*/  BSYNC.RECONVERGENT B3 ;  /* 0x0000000000037941 */ /* 0x000fea0003800200 */
.L_x_142:
[----:B------:R-:W-:Y:S04]  /*7eb0*/  BSSY.RECONVERGENT B3, `(.L_x_144) ;  /* 0x0000007000037945 */ /* 0x000fe80003800200 */
[----:B------:R-:W-:Y:S05]  /*7ec0*/  @!P3 BRA `(.L_x_145) ;  /* 0x000000000010b947 */ /* 0x000fea0003800000 */
[----:B------:R-:W-:-:S13]  /*7ed0*/  FSETP.GT.AND P2, PT, R7, R8, PT ;  /* 0x000000080700720b */ /* 0x000fda0003f44000 */
[----:B------:R-:W-:Y:S05]  /*7ee0*/  @!P2 BRA `(.L_x_146) ;  /* 0x00000000000ca947 */ /* 0x000fea0003800000 */
[----:B------:R0:W-:Y:S01]  /*7ef0*/  STS [R5+0x4], R8 ;  /* 0x0000040805007388 */ /* 0x0001e20000000800 */
[----:B------:R-:W-:Y:S05]  /*7f00*/  BRA `(.L_x_146) ;  /* 0x0000000000047947 */ /* 0x000fea0003800000 */
.L_x_145:
[----:B------:R0:W-:Y:S02]  /*7f10*/  STS [R5+0x4], R3 ;  /* 0x0000040305007388 */ /* 0x0001e40000000800 */
.L_x_146:
[----:B------:R-:W-:Y:S05]  /*7f20*/  BSYNC.RECONVERGENT B3 ;  /* 0x0000000000037941 */ /* 0x000fea0003800200 */
.L_x_144:
        /* <DEDUP_REMOVED lines=8> */
.L_x_148:
[----:B------:R0:W-:Y:S02]  /*7fb0*/  STS [R5+0x8], R3 ;  /* 0x0000080305007388 */ /* 0x0001e40000000800 */
.L_x_149:
[----:B------:R-:W-:Y:S05]  /*7fc0*/  BSYNC.RECONVERGENT B3 ;  /* 0x0000000000037941 */ /* 0x000fea0003800200 */
.L_x_147:
        /* <DEDUP_REMOVED lines=8> */
.L_x_151:
[----:B------:R0:W-:Y:S02]  /*8050*/  STS [R5+0xc], R3 ;  /* 0x00000c0305007388 */ /* 0x0001e40000000800 */
.L_x_152:
[----:B------:R-:W-:Y:S05]  /*8060*/  BSYNC.RECONVERGENT B3 ;  /* 0x0000000000037941 */ /* 0x000fea0003800200 */
.L_x_150:
[----:B------:R-:W-:Y:S05]  /*8070*/  @P0 BRA `(.L_x_153) ;  /* 0xfffffffc00580947 */ /* 0x000fea000383ffff */
[----:B------:R-:W-:Y:S05]  /*8080*/  BSYNC.RECONVERGENT B2 ;  /* 0x0000000000027941 */ /* 0x000fea0003800200 */
.L_x_141:
[----:B------:R-:W-:-:S07]  /*8090*/  IMAD.MOV.U32 R4, RZ, RZ, R15 ;  /* 0x000000ffff047224 */ /* 0x000fce00078e000f */
.L_x_140:
[----:B------:R-:W-:Y:S05]  /*80a0*/  BSYNC.RECONVERGENT B1 ;  /* 0x0000000000017941 */ /* 0x000fea0003800200 */
.L_x_139:
[----:B------:R-:W-:Y:S05]  /*80b0*/  @!P1 BRA `(.L_x_42) ;  /* 0x0000000000849947 */ /* 0x000fea0003800000 */
[----:B------:R-:W-:Y:S01]  /*80c0*/  LEA R4, R4, UR4, 0x2 ;  /* 0x0000000404047c11 */ /* 0x000fe2000f8e10ff */
[----:B------:R-:W-:Y:S04]  /*80d0*/  BSSY.RECONVERGENT B1, `(.L_x_154) ;  /* 0x0000009000017945 */ /* 0x000fe80003800200 */
[----:B0-2---:R-:W0:Y:S02]  /*80e0*/  LDS R5, [R4] ;  /* 0x0000000004057984 */ /* 0x005e240000000800 */
[----:B0-----:R-:W-:-:S13]  /*80f0*/  FSETP.GEU.AND P0, PT, R5, R3, PT ;  /* 0x000000030500720b */ /* 0x001fda0003f0e000 */
[----:B------:R-:W-:Y:S05]  /*8100*/  @!P0 BRA `(.L_x_155) ;  /* 0x0000000000108947 */ /* 0x000fea0003800000 */
[----:B------:R-:W-:-:S13]  /*8110*/  FSETP.GT.AND P0, PT, R5, R8, PT ;  /* 0x000000080500720b */ /* 0x000fda0003f04000 */
[----:B------:R-:W-:Y:S05]  /*8120*/  @!P0 BRA `(.L_x_156) ;  /* 0x00000000000c8947 */ /* 0x000fea0003800000 */
[----:B------:R2:W-:Y:S01]  /*8130*/  STS [R4], R8 ;  /* 0x0000000804007388 */ /* 0x0005e20000000800 */
[----:B------:R-:W-:Y:S05]  /*8140*/  BRA `(.L_x_156) ;  /* 0x0000000000047947 */ /* 0x000fea0003800000 */
.L_x_155:
[----:B------:R0:W-:Y:S02]  /*8150*/  STS [R4], R3 ;  /* 0x0000000304007388 */ /* 0x0001e40000000800 */
.L_x_156:
[----:B------:R-:W-:Y:S05]  /*8160*/  BSYNC.RECONVERGENT B1 ;  /* 0x0000000000017941 */ /* 0x000fea0003800200 */
.L_x_154:
        /* <DEDUP_REMOVED lines=10> */
.L_x_158:
[----:B------:R0:W-:Y:S02]  /*8210*/  STS [R4+0x4], R3 ;  /* 0x0000040304007388 */ /* 0x0001e40000000800 */
.L_x_159:
[----:B------:R-:W-:Y:S05]  /*8220*/  BSYNC.RECONVERGENT B1 ;  /* 0x0000000000017941 */ /* 0x000fea0003800200 */
.L_x_157:
        /* <DEDUP_REMOVED lines=9> */
.L_x_160:
[----:B------:R0:W-:Y:S02]  /*82c0*/  STS [R4+0x8], R3 ;  /* 0x0000080304007388 */ /* 0x0001e40000000800 */
.L_x_42:
[----:B------:R-:W-:Y:S05]  /*82d0*/  BSYNC.RECONVERGENT B0 ;  /* 0x0000000000007941 */ /* 0x000fea0003800200 */
.L_x_41:
[----:B0-2---:R-:W0:Y:S08]  /*82e0*/  LDC.64 R4, c[0x4][RZ] ;  /* 0x01000000ff047b82 */ /* 0x005e300000000a00 */
[----:B------:R-:W-:Y:S06]  /*82f0*/  BAR.SYNC.DEFER_BLOCKING 0x0 ;  /* 0x0000000000007b1d */ /* 0x000fec0000010000 */
[----:B0-----:R-:W2:Y:S01]  /*8300*/  LDG.E R4, desc[UR14][R4.64] ;  /* 0x0000000e04047981 */ /* 0x001ea2000c1e1900 */
[----:B------:R-:W-:Y:S01]  /*8310*/  IMAD.U32 R6, RZ, RZ, UR10 ;  /* 0x0000000aff067e24 */ /* 0x000fe2000f8e00ff */
[----:B------:R-:W-:-:S04]  /*8320*/  UIADD3 UR10, UPT, UPT, UR10, 0x1, URZ ;  /* 0x000000010a0a7890 */ /* 0x000fc8000fffe0ff */
[----:B------:R-:W-:Y:S02]  /*8330*/  ISETP.LT.U32.AND P1, PT, R6, 0x270f, PT ;  /* 0x0000270f0600780c */ /* 0x000fe40003f21070 */
[----:B--2---:R-:W-:-:S13]  /*8340*/  FSETP.GTU.AND P0, PT, R4, RZ, PT ;  /* 0x000000ff0400720b */ /* 0x004fda0003f0c000 */
[----:B------:R-:W-:Y:S05]  /*8350*/  @P0 BRA P1, `(.L_x_161) ;  /* 0xffffff8400880947 */ /* 0x000fea000083ffff */
.L_x_7:
[----:B------:R-:W-:-:S13]  /*8360*/  ISETP.NE.AND P0, PT, R0, RZ, PT ;  /* 0x000000ff0000720c */ /* 0x000fda0003f05270 */
[----:B------:R-:W-:Y:S05]  /*8370*/  @P0 EXIT ;  /* 0x000000000000094d */ /* 0x000fea0003800000 */
[----:B------:R-:W0:Y:S01]  /*8380*/  LDC.64 R2, c[0x0][0x380] ;  /* 0x0000e000ff027b82 */ /* 0x000e220000000a00 */
[----:B------:R-:W-:-:S07]  /*8390*/  IMAD.U32 R9, RZ, RZ, UR10 ;  /* 0x0000000aff097e24 */ /* 0x000fce000f8e00ff */
[----:B------:R-:W2:Y:S01]  /*83a0*/  LDC.64 R6, c[0x4][RZ] ;  /* 0x01000000ff067b82 */ /* 0x000ea20000000a00 */
[----:B0-----:R-:W-:Y:S04]  /*83b0*/  STG.E desc[UR14][R2.64], R9 ;  /* 0x0000000902007986 */ /* 0x001fe8000c10190e */
[----:B--2---:R-:W2:Y:S03]  /*83c0*/  LDG.E R7, desc[UR14][R6.64] ;  /* 0x0000000e06077981 */ /* 0x004ea6000c1e1900 */
[----:B------:R-:W2:Y:S02]  /*83d0*/  LDC.64 R4, c[0x0][0x390] ;  /* 0x0000e400ff047b82 */ /* 0x000ea40000000a00 */
[----:B--2---:R-:W-:Y:S01]  /*83e0*/  STG.E desc[UR14][R4.64], R7 ;  /* 0x0000000704007986 */ /* 0x004fe2000c10190e */
[----:B------:R-:W-:Y:S05]  /*83f0*/  EXIT ;  /* 0x000000000000794d */ /* 0x000fea0003800000 */
        .weak           $__internal_0_$__cuda_sm20_dblrcp_rn_slowpath_v3
        .type           $__internal_0_$__cuda_sm20_dblrcp_rn_slowpath_v3,@function
        .size           $__internal_0_$__cuda_sm20_dblrcp_rn_slowpath_v3,($__internal_1_$__cuda_sm20_div_rn_f64_full - $__internal_0_$__cuda_sm20_dblrcp_rn_slowpath_v3)
$__internal_0_$__cuda_sm20_dblrcp_rn_slowpath_v3:
[----:B------:R-:W-:-:S14]  /*8400*/  DSETP.GTU.AND P0, PT, |R2|, +INF , PT ;  /* 0x7ff000000200742a */ /* 0x000fdc0003f0c200 */
[----:B------:R-:W-:Y:S05]  /*8410*/  @P0 BRA `(.L_x_162) ;  /* 0x00000000007c0947 */ /* 0x000fea0003800000 */
[----:B------:R-:W-:-:S05]  /*8420*/  LOP3.LUT R7, R3, 0x7fffffff, RZ, 0xc0, !PT ;  /* 0x7fffffff03077812 */ /* 0x000fca00078ec0ff */
[----:B------:R-:W-:-:S05]  /*8430*/  VIADD R4, R7, 0xffffffff ;  /* 0xffffffff07047836 */ /* 0x000fca0000000000 */
[----:B------:R-:W-:-:S13]  /*8440*/  ISETP.GE.U32.AND P0, PT, R4, 0x7fefffff, PT ;  /* 0x7fefffff0400780c */ /* 0x000fda0003f06070 */
[----:B------:R-:W-:Y:S01]  /*8450*/  @P0 LOP3.LUT R5, R3, 0x7ff00000, RZ, 0x3c, !PT ;  /* 0x7ff0000003050812 */ /* 0x000fe200078e3cff */
[----:B------:R-:W-:Y:S01]  /*8460*/  @P0 IMAD.MOV.U32 R4, RZ, RZ, RZ ;  /* 0x000000ffff040224 */ /* 0x000fe200078e00ff */
[----:B------:R-:W-:Y:S06]  /*8470*/  @P0 BRA `(.L_x_163) ;  /* 0x00000000006c0947 */ /* 0x000fec0003800000 */
[----:B------:R-:W-:-:S13]  /*8480*/  ISETP.GE.U32.AND P0, PT, R7, 0x1000001, PT ;  /* 0x010000010700780c */ /* 0x000fda0003f06070 */
[----:B------:R-:W-:Y:S05]  /*8490*/  @!P0 BRA `(.L_x_164) ;  /* 0x0000000000348947 */ /* 0x000fea0003800000 */
[----:B------:R-:W-:Y:S02]  /*84a0*/  VIADD R5, R3, 0xc0200000 ;  /* 0xc020000003057836 */ /* 0x000fe40000000000 */
[----:B------:R-:W-:Y:S02]  /*84b0*/  IMAD.MOV.U32 R4, RZ, RZ, R2 ;  /* 0x000000ffff047224 */ /* 0x000fe400078e0002 */
[----:B------:R-:W0:Y:S04]  /*84c0*/  MUFU.RCP64H R7, R5 ;  /* 0x0000000500077308 */ /* 0x000e280000001800 */
[----:B0-----:R-:W-:-:S08]  /*84d0*/  DFMA R24, -R4, R6, 1 ;  /* 0x3ff000000418742b */ /* 0x001fd00000000106 */
[----:B------:R-:W-:-:S08]  /*84e0*/  DFMA R24, R24, R24, R24 ;  /* 0x000000181818722b */ /* 0x000fd00000000018 */
[----:B------:R-:W-:-:S08]  /*84f0*/  DFMA R24, R6, R24, R6 ;  /* 0x000000180618722b */ /* 0x000fd00000000006 */
[----:B------:R-:W-:-:S08]  /*8500*/  DFMA R6, -R4, R24, 1 ;  /* 0x3ff000000406742b */ /* 0x000fd00000000118 */
[----:B------:R-:W-:-:S08]  /*8510*/  DFMA R6, R24, R6, R24 ;  /* 0x000000061806722b */ /* 0x000fd00000000018 */
[----:B------:R-:W-:-:S08]  /*8520*/  DMUL R6, R6, 2.2250738585072013831e-308 ;  /* 0x0010000006067828 */ /* 0x000fd00000000000 */
[----:B------:R-:W-:-:S08]  /*8530*/  DFMA R2, -R2, R6, 1 ;  /* 0x3ff000000202742b */ /* 0x000fd00000000106 */
[----:B------:R-:W-:-:S08]  /*8540*/  DFMA R2, R2, R2, R2 ;  /* 0x000000020202722b */ /* 0x000fd00000000002 */
[----:B------:R-:W-:Y:S01]  /*8550*/  DFMA R4, R6, R2, R6 ;  /* 0x000000020604722b */ /* 0x000fe20000000006 */
[----:B------:R-:W-:Y:S10]  /*8560*/  BRA `(.L_x_163) ;  /* 0x0000000000307947 */ /* 0x000ff40003800000 */
.L_x_164:
[----:B------:R-:W-:Y:S01]  /*8570*/  DMUL R2, R2, 8.11296384146066816958e+31 ;  /* 0x4690000002027828 */ /* 0x000fe20000000000 */
[----:B------:R-:W-:-:S05]  /*8580*/  IMAD.MOV.U32 R4, RZ, RZ, R6 ;  /* 0x000000ffff047224 */ /* 0x000fca00078e0006 */
[----:B------:R-:W0:Y:S02]  /*8590*/  MUFU.RCP64H R5, R3 ;  /* 0x0000000300057308 */ /* 0x000e240000001800 */
[----:B0-----:R-:W-:-:S08]  /*85a0*/  DFMA R6, -R2, R4, 1 ;  /* 0x3ff000000206742b */ /* 0x001fd00000000104 */
[----:B------:R-:W-:-:S08]  /*85b0*/  DFMA R6, R6, R6, R6 ;  /* 0x000000060606722b */ /* 0x000fd00000000006 */
[----:B------:R-:W-:-:S08]  /*85c0*/  DFMA R6, R4, R6, R4 ;  /* 0x000000060406722b */ /* 0x000fd00000000004 */
[----:B------:R-:W-:-:S08]  /*85d0*/  DFMA R4, -R2, R6, 1 ;  /* 0x3ff000000204742b */ /* 0x000fd00000000106 */
[----:B------:R-:W-:-:S08]  /*85e0*/  DFMA R4, R6, R4, R6 ;  /* 0x000000040604722b */ /* 0x000fd00000000006 */
[----:B------:R-:W-:Y:S01]  /*85f0*/  DMUL R4, R4, 8.11296384146066816958e+31 ;  /* 0x4690000004047828 */ /* 0x000fe20000000000 */
[----:B------:R-:W-:Y:S10]  /*8600*/  BRA `(.L_x_163) ;  /* 0x0000000000087947 */ /* 0x000ff40003800000 */
.L_x_162:
[----:B------:R-:W-:Y:S01]  /*8610*/  LOP3.LUT R5, R3, 0x80000, RZ, 0xfc, !PT ;  /* 0x0008000003057812 */ /* 0x000fe200078efcff */
[----:B------:R-:W-:-:S07]  /*8620*/  IMAD.MOV.U32 R4, RZ, RZ, R2 ;  /* 0x000000ffff047224 */ /* 0x000fce00078e0002 */
.L_x_163:
[----:B------:R-:W-:Y:S02]  /*8630*/  IMAD.MOV.U32 R2, RZ, RZ, R8 ;  /* 0x000000ffff027224 */ /* 0x000fe400078e0008 */
[----:B------:R-:W-:Y:S02]  /*8640*/  IMAD.MOV.U32 R3, RZ, RZ, 0x0 ;  /* 0x00000000ff037424 */ /* 0x000fe400078e00ff */
[----:B------:R-:W-:Y:S02]  /*8650*/  IMAD.MOV.U32 R24, RZ, RZ, R4 ;  /* 0x000000ffff187224 */ /* 0x000fe400078e0004 */
[----:B------:R-:W-:Y:S01]  /*8660*/  IMAD.MOV.U32 R25, RZ, RZ, R5 ;  /* 0x000000ffff197224 */ /* 0x000fe200078e0005 */
[----:B------:R-:W-:Y:S06]  /*8670*/  RET.REL.NODEC R2 `(_Z10aco_devicePiS_PfS_iiPlS_) ;  /* 0xffffff7802607950 */ /* 0x000fec0003c3ffff */
        .weak           $__internal_1_$__cuda_sm20_div_rn_f64_full
        .type           $__internal_1_$__cuda_sm20_div_rn_f64_full,@function
        .size           $__internal_1_$__cuda_sm20_div_rn_f64_full,($__internal_2_$__cuda_sm20_rcp_rn_f32_slowpath - $__internal_1_$__cuda_sm20_div_rn_f64_full)
$__internal_1_$__cuda_sm20_div_rn_f64_full:
[C---:B------:R-:W-:Y:S01]  /*8680*/  FSETP.GEU.AND P0, PT, |R5|.reuse, 1.469367938527859385e-39, PT ;  /* 0x001000000500780b */ /* 0x040fe20003f0e200 */
[----:B------:R-:W-:Y:S01]  /*8690*/  IMAD.MOV.U32 R6, RZ, RZ, 0x1 ;  /* 0x00000001ff067424 */ /* 0x000fe200078e00ff */
[----:B------:R-:W-:Y:S01]  /*86a0*/  LOP3.LUT R32, R5, 0x800fffff, RZ, 0xc0, !PT ;  /* 0x800fffff05207812 */ /* 0x000fe200078ec0ff */
[----:B------:R-:W-:Y:S01]  /*86b0*/  IMAD.MOV.U32 R35, RZ, RZ, 0x1ca00000 ;  /* 0x1ca00000ff237424 */ /* 0x000fe200078e00ff */
[C---:B------:R-:W-:Y:S01]  /*86c0*/  FSETP.GEU.AND P3, PT, |R3|.reuse, 1.469367938527859385e-39, PT ;  /* 0x001000000300780b */ /* 0x040fe20003f6e200 */
[----:B------:R-:W-:Y:S01]  /*86d0*/  BSSY.RECONVERGENT B3, `(.L_x_165) ;  /* 0x0000052000037945 */ /* 0x000fe20003800200 */
[----:B------:R-:W-:Y:S01]  /*86e0*/  LOP3.LUT R33, R32, 0x3ff00000, RZ, 0xfc, !PT ;  /* 0x3ff0000020217812 */ /* 0x000fe200078efcff */
[----:B------:R-:W-:Y:S01]  /*86f0*/  IMAD.MOV.U32 R32, RZ, RZ, R4 ;  /* 0x000000ffff207224 */ /* 0x000fe200078e0004 */
[----:B------:R-:W-:Y:S02]  /*8700*/  LOP3.LUT R37, R3, 0x7ff00000, RZ, 0xc0, !PT ;  /* 0x7ff0000003257812 */ /* 0x000fe400078ec0ff */
[----:B------:R-:W-:-:S02]  /*8710*/  LOP3.LUT R38, R5, 0x7ff00000, RZ, 0xc0, !PT ;  /* 0x7ff0000005267812 */ /* 0x000fc400078ec0ff */
[----:B------:R-:W-:Y:S01]  /*8720*/  MOV R30, R2 ;  /* 0x00000002001e7202 */ /* 0x000fe20000000f00 */
[----:B------:R-:W-:Y:S01]  /*8730*/  @!P0 DMUL R32, R4, 8.98846567431157953865e+307 ;  /* 0x7fe0000004208828 */ /* 0x000fe20000000000 */
[----:B------:R-:W-:Y:S01]  /*8740*/  ISETP.GE.U32.AND P2, PT, R37, R38, PT ;  /* 0x000000262500720c */ /* 0x000fe20003f46070 */
[----:B------:R-:W-:Y:S02]  /*8750*/  IMAD.MOV.U32 R39, RZ, RZ, R37 ;  /* 0x000000ffff277224 */ /* 0x000fe400078e0025 */
[----:B------:R-:W-:Y:S02]  /*8760*/  @!P3 LOP3.LUT R26, R5, 0x7ff00000, RZ, 0xc0, !PT ;  /* 0x7ff00000051ab812 */ /* 0x000fe400078ec0ff */
[----:B------:R-:W0:Y:S01]  /*8770*/  MUFU.RCP64H R7, R33 ;  /* 0x0000002100077308 */ /* 0x000e220000001800 */
[----:B------:R-:W-:Y:S02]  /*8780*/  SEL R31, R35, 0x63400000, !P2 ;  /* 0x63400000231f7807 */ /* 0x000fe40005000000 */
[----:B------:R-:W-:-:S02]  /*8790*/  @!P3 ISETP.GE.U32.AND P4, PT, R37, R26, PT ;  /* 0x0000001a2500b20c */ /* 0x000fc40003f86070 */
[----:B------:R-:W-:Y:S02]  /*87a0*/  LOP3.LUT R31, R31, 0x800fffff, R3, 0xf8, !PT ;  /* 0x800fffff1f1f7812 */ /* 0x000fe400078ef803 */
[----:B------:R-:W-:Y:S01]  /*87b0*/  @!P0 LOP3.LUT R38, R33, 0x7ff00000, RZ, 0xc0, !PT ;  /* 0x7ff0000021268812 */ /* 0x000fe200078ec0ff */
[----:B0-----:R-:W-:-:S08]  /*87c0*/  DFMA R24, R6, -R32, 1 ;  /* 0x3ff000000618742b */ /* 0x001fd00000000820 */
[----:B------:R-:W-:-:S08]  /*87d0*/  DFMA R24, R24, R24, R24 ;  /* 0x000000181818722b */ /* 0x000fd00000000018 */
[----:B------:R-:W-:Y:S01]  /*87e0*/  DFMA R24, R6, R24, R6 ;  /* 0x000000180618722b */ /* 0x000fe20000000006 */
[----:B------:R-:W-:-:S04]  /*87f0*/  @!P3 SEL R7, R35, 0x63400000, !P4 ;  /* 0x634000002307b807 */ /* 0x000fc80006000000 */
[----:B------:R-:W-:-:S03]  /*8800*/  @!P3 LOP3.LUT R26, R7, 0x80000000, R3, 0xf8, !PT ;  /* 0x80000000071ab812 */ /* 0x000fc600078ef803 */
[----:B------:R-:W-:Y:S01]  /*8810*/  DFMA R6, R24, -R32, 1 ;  /* 0x3ff000001806742b */ /* 0x000fe20000000820 */
[----:B------:R-:W-:Y:S01]  /*8820*/  @!P3 LOP3.LUT R27, R26, 0x100000, RZ, 0xfc, !PT ;  /* 0x001000001a1bb812 */ /* 0x000fe200078efcff */
[----:B------:R-:W-:-:S06]  /*8830*/  @!P3 IMAD.MOV.U32 R26, RZ, RZ, RZ ;  /* 0x000000ffff1ab224 */ /* 0x000fcc00078e00ff */
[----:B------:R-:W-:Y:S02]  /*8840*/  DFMA R6, R24, R6, R24 ;  /* 0x000000061806722b */ /* 0x000fe40000000018 */
[----:B------:R-:W-:-:S08]  /*8850*/  @!P3 DFMA R30, R30, 2, -R26 ;  /* 0x400000001e1eb82b */ /* 0x000fd0000000081a */
[----:B------:R-:W-:Y:S02]  /*8860*/  DMUL R24, R6, R30 ;  /* 0x0000001e06187228 */ /* 0x000fe40000000000 */
[----:B------:R-:W-:-:S05]  /*8870*/  @!P3 LOP3.LUT R39, R31, 0x7ff00000, RZ, 0xc0, !PT ;  /* 0x7ff000001f27b812 */ /* 0x000fca00078ec0ff */
[----:B------:R-:W-:Y:S01]  /*8880*/  VIADD R40, R39, 0xffffffff ;  /* 0xffffffff27287836 */ /* 0x000fe20000000000 */
[----:B------:R-:W-:-:S04]  /*8890*/  DFMA R26, R24, -R32, R30 ;  /* 0x80000020181a722b */ /* 0x000fc8000000001e */
[----:B------:R-:W-:Y:S01]  /*88a0*/  ISETP.GT.U32.AND P0, PT, R40, 0x7feffffe, PT ;  /* 0x7feffffe2800780c */ /* 0x000fe20003f04070 */
[----:B------:R-:W-:-:S03]  /*88b0*/  VIADD R40, R38, 0xffffffff ;  /* 0xffffffff26287836 */ /* 0x000fc60000000000 */
[----:B------:R-:W-:Y:S02]  /*88c0*/  DFMA R26, R6, R26, R24 ;  /* 0x0000001a061a722b */ /* 0x000fe40000000018 */
[----:B------:R-:W-:-:S13]  /*88d0*/  ISETP.GT.U32.OR P0, PT, R40, 0x7feffffe, P0 ;  /* 0x7feffffe2800780c */ /* 0x000fda0000704470 */
[----:B------:R-:W-:Y:S05]  /*88e0*/  @P0 BRA `(.L_x_166) ;  /* 0x00000000006c0947 */ /* 0x000fea0003800000 */
[----:B------:R-:W-:-:S04]  /*88f0*/  LOP3.LUT R6, R5, 0x7ff00000, RZ, 0xc0, !PT ;  /* 0x7ff0000005067812 */ /* 0x000fc800078ec0ff */
[CC--:B------:R-:W-:Y:S02]  /*8900*/  VIADDMNMX R2, R37.reuse, -R6.reuse, 0xb9600000, !PT ;  /* 0xb960000025027446 */ /* 0x0c0fe40007800906 */
[----:B------:R-:W-:Y:S02]  /*8910*/  ISETP.GE.U32.AND P0, PT, R37, R6, PT ;  /* 0x000000062500720c */ /* 0x000fe40003f06070 */
[----:B------:R-:W-:Y:S02]  /*8920*/  VIMNMX R2, PT, PT, R2, 0x46a00000, PT ;  /* 0x46a0000002027848 */ /* 0x000fe40003fe0100 */
[----:B------:R-:W-:-:S05]  /*8930*/  SEL R35, R35, 0x63400000, !P0 ;  /* 0x6340000023237807 */ /* 0x000fca0004000000 */
[----:B------:R-:W-:Y:S02]  /*8940*/  IMAD.IADD R24, R2, 0x1, -R35 ;  /* 0x0000000102187824 */ /* 0x000fe400078e0a23 */
[----:B------:R-:W-:Y:S02]  /*8950*/  IMAD.MOV.U32 R2, RZ, RZ, RZ ;  /* 0x000000ffff027224 */ /* 0x000fe400078e00ff */
[----:B------:R-:W-:-:S06]  /*8960*/  VIADD R3, R24, 0x7fe00000 ;  /* 0x7fe0000018037836 */ /* 0x000fcc0000000000 */
[----:B------:R-:W-:-:S10]  /*8970*/  DMUL R6, R26, R2 ;  /* 0x000000021a067228 */ /* 0x000fd40000000000 */
[----:B------:R-:W-:-:S13]  /*8980*/  FSETP.GTU.AND P0, PT, |R7|, 1.469367938527859385e-39, PT ;  /* 0x001000000700780b */ /* 0x000fda0003f0c200 */
[----:B------:R-:W-:Y:S05]  /*8990*/  @P0 BRA `(.L_x_167) ;  /* 0x0000000000940947 */ /* 0x000fea0003800000 */
[----:B------:R-:W-:Y:S01]  /*89a0*/  DFMA R30, R26, -R32, R30 ;  /* 0x800000201a1e722b */ /* 0x000fe2000000001e */
[----:B------:R-:W-:-:S09]  /*89b0*/  IMAD.MOV.U32 R4, RZ, RZ, RZ ;  /* 0x000000ffff047224 */ /* 0x000fd200078e00ff */
[C---:B------:R-:W-:Y:S02]  /*89c0*/  FSETP.NEU.AND P0, PT, R31.reuse, RZ, PT ;  /* 0x000000ff1f00720b */ /* 0x040fe40003f0d000 */
[----:B------:R-:W-:-:S04]  /*89d0*/  LOP3.LUT R25, R31, 0x80000000, R5, 0x48, !PT ;  /* 0x800000001f197812 */ /* 0x000fc800078e4805 */
[----:B------:R-:W-:-:S07]  /*89e0*/  LOP3.LUT R5, R25, R3, RZ, 0xfc, !PT ;  /* 0x0000000319057212 */ /* 0x000fce00078efcff */
[----:B------:R-:W-:Y:S05]  /*89f0*/  @!P0 BRA `(.L_x_167) ;  /* 0x00000000007c8947 */ /* 0x000fea0003800000 */
[----:B------:R-:W-:Y:S01]  /*8a00*/  IMAD.MOV R3, RZ, RZ, -R24 ;  /* 0x000000ffff037224 */ /* 0x000fe200078e0a18 */
[----:B------:R-:W-:Y:S01]  /*8a10*/  DMUL.RP R4, R26, R4 ;  /* 0x000000041a047228 */ /* 0x000fe20000008000 */
[----:B------:R-:W-:-:S06]  /*8a20*/  IMAD.MOV.U32 R2, RZ, RZ, RZ ;  /* 0x000000ffff027224 */ /* 0x000fcc00078e00ff */
[----:B------:R-:W-:-:S03]  /*8a30*/  DFMA R2, R6, -R2, R26 ;  /* 0x800000020602722b */ /* 0x000fc6000000001a */
[----:B------:R-:W-:-:S03]  /*8a40*/  LOP3.LUT R25, R5, R25, RZ, 0x3c, !PT ;  /* 0x0000001905197212 */ /* 0x000fc600078e3cff */
[----:B------:R-:W-:-:S04]  /*8a50*/  IADD3 R2, PT, PT, -R24, -0x43300000, RZ ;  /* 0xbcd0000018027810 */ /* 0x000fc80007ffe1ff */
[----:B------:R-:W-:-:S04]  /*8a60*/  FSETP.NEU.AND P0, PT, |R3|, R2, PT ;  /* 0x000000020300720b */ /* 0x000fc80003f0d200 */
[----:B------:R-:W-:Y:S02]  /*8a70*/  FSEL R6, R4, R6, !P0 ;  /* 0x0000000604067208 */ /* 0x000fe40004000000 */
[----:B------:R-:W-:Y:S01]  /*8a80*/  FSEL R7, R25, R7, !P0 ;  /* 0x0000000719077208 */ /* 0x000fe20004000000 */
[----:B------:R-:W-:Y:S06]  /*8a90*/  BRA `(.L_x_167) ;  /* 0x0000000000547947 */ /* 0x000fec0003800000 */
.L_x_166:
[----:B------:R-:W-:-:S14]  /*8aa0*/  DSETP.NAN.AND P0, PT, R2, R2, PT ;  /* 0x000000020200722a */ /* 0x000fdc0003f08000 */
[----:B------:R-:W-:Y:S05]  /*8ab0*/  @P0 BRA `(.L_x_168) ;  /* 0x0000000000440947 */ /* 0x000fea0003800000 */
[----:B------:R-:W-:-:S14]  /*8ac0*/  DSETP.NAN.AND P0, PT, R4, R4, PT ;  /* 0x000000040400722a */ /* 0x000fdc0003f08000 */
[----:B------:R-:W-:Y:S05]  /*8ad0*/  @P0 BRA `(.L_x_169) ;  /* 0x0000000000300947 */ /* 0x000fea0003800000 */
[----:B------:R-:W-:Y:S01]  /*8ae0*/  ISETP.NE.AND P0, PT, R39, R38, PT ;  /* 0x000000262700720c */ /* 0x000fe20003f05270 */
[----:B------:R-:W-:Y:S02]  /*8af0*/  IMAD.MOV.U32 R6, RZ, RZ, 0x0 ;  /* 0x00000000ff067424 */ /* 0x000fe400078e00ff */
[----:B------:R-:W-:-:S10]  /*8b00*/  IMAD.MOV.U32 R7, RZ, RZ, -0x80000 ;  /* 0xfff80000ff077424 */ /* 0x000fd400078e00ff */
[----:B------:R-:W-:Y:S05]  /*8b10*/  @!P0 BRA `(.L_x_167) ;  /* 0x0000000000348947 */ /* 0x000fea0003800000 */
[----:B------:R-:W-:Y:S02]  /*8b20*/  ISETP.NE.AND P0, PT, R39, 0x7ff00000, PT ;  /* 0x7ff000002700780c */ /* 0x000fe40003f05270 */
[----:B------:R-:W-:Y:S02]  /*8b30*/  LOP3.LUT R7, R3, 0x80000000, R5, 0x48, !PT ;  /* 0x8000000003077812 */ /* 0x000fe400078e4805 */
[----:B------:R-:W-:-:S13]  /*8b40*/  ISETP.EQ.OR P0, PT, R38, RZ, !P0 ;  /* 0x000000ff2600720c */ /* 0x000fda0004702670 */
[----:B------:R-:W-:Y:S01]  /*8b50*/  @P0 LOP3.LUT R2, R7, 0x7ff00000, RZ, 0xfc, !PT ;  /* 0x7ff0000007020812 */ /* 0x000fe200078efcff */
[----:B------:R-:W-:Y:S02]  /*8b60*/  @!P0 IMAD.MOV.U32 R6, RZ, RZ, RZ ;  /* 0x000000ffff068224 */ /* 0x000fe400078e00ff */
[----:B------:R-:W-:Y:S02]  /*8b70*/  @P0 IMAD.MOV.U32 R6, RZ, RZ, RZ ;  /* 0x000000ffff060224 */ /* 0x000fe400078e00ff */
[----:B------:R-:W-:Y:S01]  /*8b80*/  @P0 IMAD.MOV.U32 R7, RZ, RZ, R2 ;  /* 0x000000ffff070224 */ /* 0x000fe200078e0002 */
[----:B------:R-:W-:Y:S06]  /*8b90*/  BRA `(.L_x_167) ;  /* 0x0000000000147947 */ /* 0x000fec0003800000 */
.L_x_169:
[----:B------:R-:W-:Y:S01]  /*8ba0*/  LOP3.LUT R7, R5, 0x80000, RZ, 0xfc, !PT ;  /* 0x0008000005077812 */ /* 0x000fe200078efcff */
[----:B------:R-:W-:Y:S01]  /*8bb0*/  IMAD.MOV.U32 R6, RZ, RZ, R4 ;  /* 0x000000ffff067224 */ /* 0x000fe200078e0004 */
[----:B------:R-:W-:Y:S06]  /*8bc0*/  BRA `(.L_x_167) ;  /* 0x0000000000087947 */ /* 0x000fec0003800000 */
.L_x_168:
[----:B------:R-:W-:Y:S01]  /*8bd0*/  LOP3.LUT R7, R3, 0x80000, RZ, 0xfc, !PT ;  /* 0x0008000003077812 */ /* 0x000fe200078efcff */
[----:B------:R-:W-:-:S07]  /*8be0*/  IMAD.MOV.U32 R6, RZ, RZ, R2 ;  /* 0x000000ffff067224 */ /* 0x000fce00078e0002 */
.L_x_167:
[----:B------:R-:W-:Y:S05]  /*8bf0*/  BSYNC.RECONVERGENT B3 ;  /* 0x0000000000037941 */ /* 0x000fea0003800200 */
.L_x_165:
[----:B------:R-:W-:Y:S02]  /*8c00*/  IMAD.MOV.U32 R37, RZ, RZ, 0x0 ;  /* 0x00000000ff257424 */ /* 0x000fe400078e00ff */
[----:B------:R-:W-:Y:S02]  /*8c10*/  IMAD.MOV.U32 R4, RZ, RZ, R6 ;  /* 0x000000ffff047224 */ /* 0x000fe400078e0006 */
[----:B------:R-:W-:Y:S01]  /*8c20*/  IMAD.MOV.U32 R5, RZ, RZ, R7 ;  /* 0x000000ffff057224 */ /* 0x000fe200078e0007 */
[----:B------:R-:W-:Y:S06]  /*8c30*/  RET.REL.NODEC R36 `(_Z10aco_devicePiS_PfS_iiPlS_) ;  /* 0xffffff7024f07950 */ /* 0x000fec0003c3ffff */
        .weak           $__internal_2_$__cuda_sm20_rcp_rn_f32_slowpath
        .type           $__internal_2_$__cuda_sm20_rcp_rn_f32_slowpath,@function
        .size           $__internal_2_$__cuda_sm20_rcp_rn_f32_slowpath,($__internal_3_$__cuda_sm3x_div_rn_noftz_f32_slowpath - $__internal_2_$__cuda_sm20_rcp_rn_f32_slowpath)
$__internal_2_$__cuda_sm20_rcp_rn_f32_slowpath:
[----:B------:R-:W-:Y:S01]  /*8c40*/  IMAD.SHL.U32 R4, R34, 0x2, RZ ;  /* 0x0000000222047824 */ /* 0x000fe200078e00ff */
[----:B------:R-:W-:Y:S04]  /*8c50*/  BSSY.RECONVERGENT B2, `(.L_x_170) ;  /* 0x0000030000027945 */ /* 0x000fe80003800200 */
[----:B------:R-:W-:-:S04]  /*8c60*/  SHF.R.U32.HI R25, RZ, 0x18, R4 ;  /* 0x00000018ff197819 */ /* 0x000fc80000011604 */
[----:B------:R-:W-:-:S13]  /*8c70*/  ISETP.NE.U32.AND P0, PT, R25, RZ, PT ;  /* 0x000000ff1900720c */ /* 0x000fda0003f05070 */
[----:B------:R-:W-:Y:S05]  /*8c80*/  @P0 BRA `(.L_x_171) ;  /* 0x0000000000280947 */ /* 0x000fea0003800000 */
[----:B------:R-:W-:-:S05]  /*8c90*/  IMAD.SHL.U32 R4, R34, 0x2, RZ ;  /* 0x0000000222047824 */ /* 0x000fca00078e00ff */
[----:B------:R-:W-:-:S13]  /*8ca0*/  ISETP.NE.AND P0, PT, R4, RZ, PT ;  /* 0x000000ff0400720c */ /* 0x000fda0003f05270 */
[----:B------:R-:W-:Y:S01]  /*8cb0*/  @P0 FFMA R7, R34, 1.84467440737095516160e+19, RZ ;  /* 0x5f80000022070823 */ /* 0x000fe200000000ff */
[----:B------:R-:W-:Y:S08]  /*8cc0*/  @!P0 MUFU.RCP R5, R34 ;  /* 0x0000002200058308 */ /* 0x000ff00000001000 */
[----:B------:R-:W0:Y:S02]  /*8cd0*/  @P0 MUFU.RCP R4, R7 ;  /* 0x0000000700040308 */ /* 0x000e240000001000 */
[----:B0-----:R-:W-:-:S04]  /*8ce0*/  @P0 FFMA R24, R7, R4, -1 ;  /* 0xbf80000007180423 */ /* 0x001fc80000000004 */
[----:B------:R-:W-:-:S04]  /*8cf0*/  @P0 FADD.FTZ R25, -R24, -RZ ;  /* 0x800000ff18190221 */ /* 0x000fc80000010100 */
[----:B------:R-:W-:-:S04]  /*8d00*/  @P0 FFMA R4, R4, R25, R4 ;  /* 0x0000001904040223 */ /* 0x000fc80000000004 */
[----:B------:R-:W-:Y:S01]  /*8d10*/  @P0 FFMA R5, R4, 1.84467440737095516160e+19, RZ ;  /* 0x5f80000004050823 */ /* 0x000fe200000000ff */
[----:B------:R-:W-:Y:S06]  /*8d20*/  BRA `(.L_x_172) ;  /* 0x0000000000887947 */ /* 0x000fec0003800000 */
.L_x_171:
[----:B------:R-:W-:-:S05]  /*8d30*/  VIADD R27, R25, 0xffffff03 ;  /* 0xffffff03191b7836 */ /* 0x000fca0000000000 */
[----:B------:R-:W-:-:S13]  /*8d40*/  ISETP.GT.U32.AND P0, PT, R27, 0x1, PT ;  /* 0x000000011b00780c */ /* 0x000fda0003f04070 */
[----:B------:R-:W-:Y:S05]  /*8d50*/  @P0 BRA `(.L_x_173) ;  /* 0x0000000000780947 */ /* 0x000fea0003800000 */
[----:B------:R-:W-:Y:S01]  /*8d60*/  LOP3.LUT R4, R34, 0x7fffff, RZ, 0xc0, !PT ;  /* 0x007fffff22047812 */ /* 0x000fe200078ec0ff */
[----:B------:R-:W-:-:S03]  /*8d70*/  IMAD.MOV.U32 R26, RZ, RZ, 0x3 ;  /* 0x00000003ff1a7424 */ /* 0x000fc600078e00ff */
[----:B------:R-:W-:Y:S02]  /*8d80*/  LOP3.LUT R4, R4, 0x3f800000, RZ, 0xfc, !PT ;  /* 0x3f80000004047812 */ /* 0x000fe400078efcff */
[----:B------:R-:W-:Y:S02]  /*8d90*/  SHF.L.U32 R26, R26, R27, RZ ;  /* 0x0000001b1a1a7219 */ /* 0x000fe400000006ff */
[----:B------:R-:W0:Y:S02]  /*8da0*/  MUFU.RCP R5, R4 ;  /* 0x0000000400057308 */ /* 0x000e240000001000 */
[----:B0-----:R-:W-:-:S04]  /*8db0*/  FFMA R7, R4, R5, -1 ;  /* 0xbf80000004077423 */ /* 0x001fc80000000005 */
[----:B------:R-:W-:-:S04]  /*8dc0*/  FADD.FTZ R24, -R7, -RZ ;  /* 0x800000ff07187221 */ /* 0x000fc80000010100 */
[CCC-:B------:R-:W-:Y:S01]  /*8dd0*/  FFMA.RM R7, R5.reuse, R24.reuse, R5.reuse ;  /* 0x0000001805077223 */ /* 0x1c0fe20000004005 */
[----:B------:R-:W-:-:S04]  /*8de0*/  FFMA.RP R24, R5, R24, R5 ;  /* 0x0000001805187223 */ /* 0x000fc80000008005 */
[C---:B------:R-:W-:Y:S02]  /*8df0*/  LOP3.LUT R5, R7.reuse, 0x7fffff, RZ, 0xc0, !PT ;  /* 0x007fffff07057812 */ /* 0x040fe400078ec0ff */
[----:B------:R-:W-:Y:S02]  /*8e00*/  FSETP.NEU.FTZ.AND P0, PT, R7, R24, PT ;  /* 0x000000180700720b */ /* 0x000fe40003f1d000 */
[----:B------:R-:W-:Y:S02]  /*8e10*/  LOP3.LUT R5, R5, 0x800000, RZ, 0xfc, !PT ;  /* 0x0080000005057812 */ /* 0x000fe400078efcff */
[----:B------:R-:W-:Y:S02]  /*8e20*/  SEL R7, RZ, 0xffffffff, !P0 ;  /* 0xffffffffff077807 */ /* 0x000fe40004000000 */
[----:B------:R-:W-:-:S03]  /*8e30*/  LOP3.LUT R26, R26, R5, RZ, 0xc0, !PT ;  /* 0x000000051a1a7212 */ /* 0x000fc600078ec0ff */
[----:B------:R-:W-:Y:S01]  /*8e40*/  IMAD.MOV R4, RZ, RZ, -R7 ;  /* 0x000000ffff047224 */ /* 0x000fe200078e0a07 */
[----:B------:R-:W-:-:S04]  /*8e50*/  SHF.R.U32.HI R26, RZ, R27, R26 ;  /* 0x0000001bff1a7219 */ /* 0x000fc8000001161a */
[----:B------:R-:W-:Y:S02]  /*8e60*/  LOP3.LUT P1, RZ, R4, R27, R5, 0xf8, !PT ;  /* 0x0000001b04ff7212 */ /* 0x000fe4000782f805 */
[C---:B------:R-:W-:Y:S02]  /*8e70*/  LOP3.LUT P0, RZ, R26.reuse, 0x1, RZ, 0xc0, !PT ;  /* 0x000000011aff7812 */ /* 0x040fe4000780c0ff */
[----:B------:R-:W-:-:S04]  /*8e80*/  LOP3.LUT P2, RZ, R26, 0x2, RZ, 0xc0, !PT ;  /* 0x000000021aff7812 */ /* 0x000fc8000784c0ff */
[----:B------:R-:W-:Y:S02]  /*8e90*/  PLOP3.LUT P0, PT, P0, P1, P2, 0xe0, 0x0 ;  /* 0x000000000000781c */ /* 0x000fe40000703c20 */
[----:B------:R-:W-:Y:S02]  /*8ea0*/  LOP3.LUT P1, RZ, R34, 0x7fffff, RZ, 0xc0, !PT ;  /* 0x007fffff22ff7812 */ /* 0x000fe4000782c0ff */
[----:B------:R-:W-:-:S05]  /*8eb0*/  SEL R4, RZ, 0x1, !P0 ;  /* 0x00000001ff047807 */ /* 0x000fca0004000000 */
[----:B------:R-:W-:-:S05]  /*8ec0*/  IMAD.MOV R4, RZ, RZ, -R4 ;  /* 0x000000ffff047224 */ /* 0x000fca00078e0a04 */
[----:B------:R-:W-:Y:S01]  /*8ed0*/  ISETP.GE.AND P0, PT, R4, RZ, PT ;  /* 0x000000ff0400720c */ /* 0x000fe20003f06270 */
[----:B------:R-:W-:-:S05]  /*8ee0*/  VIADD R4, R25, 0xffffff04 ;  /* 0xffffff0419047836 */ /* 0x000fca0000000000 */
[----:B------:R-:W-:-:S07]  /*8ef0*/  SHF.R.U32.HI R5, RZ, R4, R5 ;  /* 0x00000004ff057219 */ /* 0x000fce0000011605 */
[----:B------:R-:W-:-:S04]  /*8f00*/  @!P0 VIADD R5, R5, 0x1 ;  /* 0x0000000105058836 */ /* 0x000fc80000000000 */
[----:B------:R-:W-:-:S05]  /*8f10*/  @!P1 IMAD.SHL.U32 R5, R5, 0x2, RZ ;  /* 0x0000000205059824 */ /* 0x000fca00078e00ff */
[----:B------:R-:W-:Y:S01]  /*8f20*/  LOP3.LUT R5, R5, 0x80000000, R34, 0xf8, !PT ;  /* 0x8000000005057812 */ /* 0x000fe200078ef822 */
[----:B------:R-:W-:Y:S06]  /*8f30*/  BRA `(.L_x_172) ;  /* 0x0000000000047947 */ /* 0x000fec0003800000 */
.L_x_173:
[----:B------:R0:W1:Y:S02]  /*8f40*/  MUFU.RCP R5, R34 ;  /* 0x0000002200057308 */ /* 0x0000640000001000 */
.L_x_172:
[----:B------:R-:W-:Y:S05]  /*8f50*/  BSYNC.RECONVERGENT B2 ;  /* 0x0000000000027941 */ /* 0x000fea0003800200 */
.L_x_170:
[----:B------:R-:W-:-:S04]  /*8f60*/  IMAD.MOV.U32 R7, RZ, RZ, 0x0 ;  /* 0x00000000ff077424 */ /* 0x000fc800078e00ff */
[----:B01----:R-:W-:Y:S05]  /*8f70*/  RET.REL.NODEC R6 `(_Z10aco_devicePiS_PfS_iiPlS_) ;  /* 0xffffff7006207950 */ /* 0x003fea0003c3ffff */
        .weak           $__internal_3_$__cuda_sm3x_div_rn_noftz_f32_slowpath
        .type           $__internal_3_$__cuda_sm3x_div_rn_noftz_f32_slowpath,@function
        .size           $__internal_3_$__cuda_sm3x_div_rn_noftz_f32_slowpath,(.L_x_189 - $__internal_3_$__cuda_sm3x_div_rn_noftz_f32_slowpath)
$__internal_3_$__cuda_sm3x_div_rn_noftz_f32_slowpath:
[----:B------:R-:W-:Y:S01]  /*8f80*/  SHF.R.U32.HI R30, RZ, 0x17, R26 ;  /* 0x00000017ff1e7819 */ /* 0x000fe2000001161a */
[----:B------:R-:W-:Y:S01]  /*8f90*/  BSSY.RECONVERGENT B0, `(.L_x_174) ;  /* 0x0000062000007945 */ /* 0x000fe20003800200 */
[----:B------:R-:W-:Y:S02]  /*8fa0*/  SHF.R.U32.HI R43, RZ, 0x17, R27 ;  /* 0x00000017ff2b7819 */ /* 0x000fe4000001161b */
[----:B------:R-:W-:Y:S02]  /*8fb0*/  LOP3.LUT R30, R30, 0xff, RZ, 0xc0, !PT ;  /* 0x000000ff1e1e7812 */ /* 0x000fe400078ec0ff */
[----:B------:R-:W-:-:S03]  /*8fc0*/  LOP3.LUT R43, R43, 0xff, RZ, 0xc0, !PT ;  /* 0x000000ff2b2b7812 */ /* 0x000fc600078ec0ff */
[----:B------:R-:W-:Y:S02]  /*8fd0*/  VIADD R42, R30, 0xffffffff ;  /* 0xffffffff1e2a7836 */ /* 0x000fe40000000000 */
[----:B------:R-:W-:-:S03]  /*8fe0*/  VIADD R41, R43, 0xffffffff ;  /* 0xffffffff2b297836 */ /* 0x000fc60000000000 */
[----:B------:R-:W-:-:S04]  /*8ff0*/  ISETP.GT.U32.AND P0, PT, R42, 0xfd, PT ;  /* 0x000000fd2a00780c */ /* 0x000fc80003f04070 */
[----:B------:R-:W-:-:S13]  /*9000*/  ISETP.GT.U32.OR P0, PT, R41, 0xfd, P0 ;  /* 0x000000fd2900780c */ /* 0x000fda0000704470 */
[----:B------:R-:W-:Y:S01]  /*9010*/  @!P0 IMAD.MOV.U32 R40, RZ, RZ, RZ ;  /* 0x000000ffff288224 */ /* 0x000fe200078e00ff */
[----:B------:R-:W-:Y:S06]  /*9020*/  @!P0 BRA `(.L_x_175) ;  /* 0x00000000005c8947 */ /* 0x000fec0003800000 */
[----:B------:R-:W-:Y:S02]  /*9030*/  FSETP.GTU.FTZ.AND P0, PT, |R27|, +INF , PT ;  /* 0x7f8000001b00780b */ /* 0x000fe40003f1c200 */
[----:B------:R-:W-:-:S04]  /*9040*/  FSETP.GTU.FTZ.AND P1, PT, |R26|, +INF , PT ;  /* 0x7f8000001a00780b */ /* 0x000fc80003f3c200 */
[----:B------:R-:W-:-:S13]  /*9050*/  PLOP3.LUT P0, PT, P0, P1, PT, 0xf8, 0x8f ;  /* 0x00000000008f781c */ /* 0x000fda0000703f70 */
[----:B------:R-:W-:Y:S05]  /*9060*/  @P0 BRA `(.L_x_176) ;  /* 0x00000004004c0947 */ /* 0x000fea0003800000 */
[----:B------:R-:W-:-:S13]  /*9070*/  LOP3.LUT P0, RZ, R26, 0x7fffffff, R27, 0xc8, !PT ;  /* 0x7fffffff1aff7812 */ /* 0x000fda000780c81b */
[----:B------:R-:W-:Y:S05]  /*9080*/  @!P0 BRA `(.L_x_177) ;  /* 0x00000004003c8947 */ /* 0x000fea0003800000 */
[C---:B------:R-:W-:Y:S02]  /*9090*/  FSETP.NEU.FTZ.AND P0, PT, |R27|.reuse, +INF , PT ;  /* 0x7f8000001b00780b */ /* 0x040fe40003f1d200 */
[----:B------:R-:W-:Y:S02]  /*90a0*/  FSETP.NEU.FTZ.AND P3, PT, |R26|, +INF , PT ;  /* 0x7f8000001a00780b */ /* 0x000fe40003f7d200 */
[----:B------:R-:W-:-:S11]  /*90b0*/  FSETP.NEU.FTZ.AND P1, PT, |R27|, +INF , PT ;  /* 0x7f8000001b00780b */ /* 0x000fd60003f3d200 */
[----:B------:R-:W-:Y:S05]  /*90c0*/  @!P3 BRA !P0, `(.L_x_177) ;  /* 0x00000004002cb947 */ /* 0x000fea0004000000 */
[----:B------:R-:W-:-:S04]  /*90d0*/  LOP3.LUT P0, RZ, R27, 0x7fffffff, RZ, 0xc0, !PT ;  /* 0x7fffffff1bff7812 */ /* 0x000fc8000780c0ff */
[----:B------:R-:W-:-:S13]  /*90e0*/  PLOP3.LUT P0, PT, P3, P0, PT, 0x2f, 0xf2 ;  /* 0x0000000000f2781c */ /* 0x000fda0001f00577 */
[----:B------:R-:W-:Y:S05]  /*90f0*/  @P0 BRA `(.L_x_178) ;  /* 0x0000000400180947 */ /* 0x000fea0003800000 */
[----:B------:R-:W-:-:S04]  /*9100*/  LOP3.LUT P0, RZ, R26, 0x7fffffff, RZ, 0xc0, !PT ;  /* 0x7fffffff1aff7812 */ /* 0x000fc8000780c0ff */
[----:B------:R-:W-:-:S13]  /*9110*/  PLOP3.LUT P0, PT, P1, P0, PT, 0x2f, 0xf2 ;  /* 0x0000000000f2781c */ /* 0x000fda0000f00577 */
[----:B------:R-:W-:Y:S05]  /*9120*/  @P0 BRA `(.L_x_179) ;  /* 0x0000000400000947 */ /* 0x000fea0003800000 */
[----:B------:R-:W-:Y:S02]  /*9130*/  ISETP.GE.AND P0, PT, R41, RZ, PT ;  /* 0x000000ff2900720c */ /* 0x000fe40003f06270 */
[----:B------:R-:W-:-:S11]  /*9140*/  ISETP.GE.AND P1, PT, R42, RZ, PT ;  /* 0x000000ff2a00720c */ /* 0x000fd60003f26270 */
[----:B------:R-:W-:Y:S02]  /*9150*/  @P0 IMAD.MOV.U32 R40, RZ, RZ, RZ ;  /* 0x000000ffff280224 */ /* 0x000fe400078e00ff */
[----:B------:R-:W-:Y:S01]  /*9160*/  @!P0 FFMA R27, R27, 1.84467440737095516160e+19, RZ ;  /* 0x5f8000001b1b8823 */ /* 0x000fe200000000ff */
[----:B------:R-:W-:Y:S02]  /*9170*/  @!P0 IMAD.MOV.U32 R40, RZ, RZ, -0x40 ;  /* 0xffffffc0ff288424 */ /* 0x000fe400078e00ff */
[----:B------:R-:W-:Y:S02]  /*9180*/  @!P1 FFMA R26, R26, 1.84467440737095516160e+19, RZ ;  /* 0x5f8000001a1a9823 */ /* 0x000fe400000000ff */
[----:B------:R-:W-:-:S07]  /*9190*/  @!P1 VIADD R40, R40, 0x40 ;  /* 0x0000004028289836 */ /* 0x000fce0000000000 */
.L_x_175:
[----:B------:R-:W-:Y:S01]  /*91a0*/  LEA R41, R30, 0xc0800000, 0x17 ;  /* 0xc08000001e297811 */ /* 0x000fe200078eb8ff */
[----:B------:R-:W-:Y:S01]  /*91b0*/  VIADD R43, R43, 0xffffff81 ;  /* 0xffffff812b2b7836 */ /* 0x000fe20000000000 */
[----:B------:R-:W-:Y:S03]  /*91c0*/  BSSY.RECONVERGENT B1, `(.L_x_180) ;  /* 0x0000035000017945 */ /* 0x000fe60003800200 */
[----:B------:R-:W-:Y:S02]  /*91d0*/  IMAD.IADD R44, R26, 0x1, -R41 ;  /* 0x000000011a2c7824 */ /* 0x000fe400078e0a29 */
[C---:B------:R-:W-:Y:S01]  /*91e0*/  IMAD R26, R43.reuse, -0x800000, R27 ;  /* 0xff8000002b1a7824 */ /* 0x040fe200078e021b */
[----:B------:R-:W-:Y:S01]  /*91f0*/  IADD3 R43, PT, PT, R43, 0x7f, -R30 ;  /* 0x0000007f2b2b7810 */ /* 0x000fe20007ffe81e */
[----:B------:R-:W0:Y:S01]  /*9200*/  MUFU.RCP R42, R44 ;  /* 0x0000002c002a7308 */ /* 0x000e220000001000 */
[----:B------:R-:W-:-:S03]  /*9210*/  FADD.FTZ R41, -R44, -RZ ;  /* 0x800000ff2c297221 */ /* 0x000fc60000010100 */
[----:B------:R-:W-:Y:S02]  /*9220*/  IMAD.IADD R43, R43, 0x1, R40 ;  /* 0x000000012b2b7824 */ /* 0x000fe400078e0228 */
[----:B0-----:R-:W-:-:S04]  /*9230*/  FFMA R45, R42, R41, 1 ;  /* 0x3f8000002a2d7423 */ /* 0x001fc80000000029 */
[----:B------:R-:W-:-:S04]  /*9240*/  FFMA R45, R42, R45, R42 ;  /* 0x0000002d2a2d7223 */ /* 0x000fc8000000002a */
[----:B------:R-:W-:-:S04]  /*9250*/  FFMA R42, R26, R45, RZ ;  /* 0x0000002d1a2a7223 */ /* 0x000fc800000000ff */
[----:B------:R-:W-:-:S04]  /*9260*/  FFMA R27, R41, R42, R26 ;  /* 0x0000002a291b7223 */ /* 0x000fc8000000001a */
[----:B------:R-:W-:-:S04]  /*9270*/  FFMA R42, R45, R27, R42 ;  /* 0x0000001b2d2a7223 */ /* 0x000fc8000000002a */
[----:B------:R-:W-:-:S04]  /*9280*/  FFMA R41, R41, R42, R26 ;  /* 0x0000002a29297223 */ /* 0x000fc8000000001a */
[----:B------:R-:W-:-:S05]  /*9290*/  FFMA R26, R45, R41, R42 ;  /* 0x000000292d1a7223 */ /* 0x000fca000000002a */
[----:B------:R-:W-:-:S04]  /*92a0*/  SHF.R.U32.HI R27, RZ, 0x17, R26 ;  /* 0x00000017ff1b7819 */ /* 0x000fc8000001161a */
[----:B------:R-:W-:-:S05]  /*92b0*/  LOP3.LUT R30, R27, 0xff, RZ, 0xc0, !PT ;  /* 0x000000ff1b1e7812 */ /* 0x000fca00078ec0ff */
[----:B------:R-:W-:-:S04]  /*92c0*/  IMAD.IADD R27, R30, 0x1, R43 ;  /* 0x000000011e1b7824 */ /* 0x000fc800078e022b */
[----:B------:R-:W-:-:S05]  /*92d0*/  VIADD R30, R27, 0xffffffff ;  /* 0xffffffff1b1e7836 */ /* 0x000fca0000000000 */
[----:B------:R-:W-:-:S13]  /*92e0*/  ISETP.GE.U32.AND P0, PT, R30, 0xfe, PT ;  /* 0x000000fe1e00780c */ /* 0x000fda0003f06070 */
[----:B------:R-:W-:Y:S05]  /*92f0*/  @!P0 BRA `(.L_x_181) ;  /* 0x0000000000808947 */ /* 0x000fea0003800000 */
[----:B------:R-:W-:-:S13]  /*9300*/  ISETP.GT.AND P0, PT, R27, 0xfe, PT ;  /* 0x000000fe1b00780c */ /* 0x000fda0003f04270 */
[----:B------:R-:W-:Y:S05]  /*9310*/  @P0 BRA `(.L_x_182) ;  /* 0x00000000006c0947 */ /* 0x000fea0003800000 */
[----:B------:R-:W-:-:S13]  /*9320*/  ISETP.GE.AND P0, PT, R27, 0x1, PT ;  /* 0x000000011b00780c */ /* 0x000fda0003f06270 */
[----:B------:R-:W-:Y:S05]  /*9330*/  @P0 BRA `(.L_x_183) ;  /* 0x0000000000740947 */ /* 0x000fea0003800000 */
[----:B------:R-:W-:Y:S02]  /*9340*/  ISETP.GE.AND P0, PT, R27, -0x18, PT ;  /* 0xffffffe81b00780c */ /* 0x000fe40003f06270 */
[----:B------:R-:W-:-:S11]  /*9350*/  LOP3.LUT R26, R26, 0x80000000, RZ, 0xc0, !PT ;  /* 0x800000001a1a7812 */ /* 0x000fd600078ec0ff */
[----:B------:R-:W-:Y:S05]  /*9360*/  @!P0 BRA `(.L_x_183) ;  /* 0x0000000000688947 */ /* 0x000fea0003800000 */
[-CC-:B------:R-:W-:Y:S01]  /*9370*/  FFMA.RZ R30, R45, R41.reuse, R42.reuse ;  /* 0x000000292d1e7223 */ /* 0x180fe2000000c02a */
[----:B------:R-:W-:Y:S02]  /*9380*/  VIADD R43, R27, 0x20 ;  /* 0x000000201b2b7836 */ /* 0x000fe40000000000 */
[-CC-:B------:R-:W-:Y:S01]  /*9390*/  FFMA.RP R40, R45, R41.reuse, R42.reuse ;  /* 0x000000292d287223 */ /* 0x180fe2000000802a */
[----:B------:R-:W-:Y:S01]  /*93a0*/  ISETP.NE.AND P3, PT, R27, RZ, PT ;  /* 0x000000ff1b00720c */ /* 0x000fe20003f65270 */
[----:B------:R-:W-:Y:S01]  /*93b0*/  FFMA.RM R41, R45, R41, R42 ;  /* 0x000000292d297223 */ /* 0x000fe2000000402a */
[----:B------:R-:W-:Y:S02]  /*93c0*/  LOP3.LUT R30, R30, 0x7fffff, RZ, 0xc0, !PT ;  /* 0x007fffff1e1e7812 */ /* 0x000fe400078ec0ff */
[----:B------:R-:W-:Y:S01]  /*93d0*/  ISETP.NE.AND P1, PT, R27, RZ, PT ;  /* 0x000000ff1b00720c */ /* 0x000fe20003f25270 */
[----:B------:R-:W-:Y:S01]  /*93e0*/  IMAD.MOV R27, RZ, RZ, -R27 ;  /* 0x000000ffff1b7224 */ /* 0x000fe200078e0a1b */
[----:B------:R-:W-:-:S02]  /*93f0*/  LOP3.LUT R30, R30, 0x800000, RZ, 0xfc, !PT ;  /* 0x008000001e1e7812 */ /* 0x000fc400078efcff */
[----:B------:R-:W-:Y:S02]  /*9400*/  FSETP.NEU.FTZ.AND P0, PT, R40, R41, PT ;  /* 0x000000292800720b */ /* 0x000fe40003f1d000 */
[----:B------:R-:W-:Y:S02]  /*9410*/  SHF.L.U32 R43, R30, R43, RZ ;  /* 0x0000002b1e2b7219 */ /* 0x000fe400000006ff */
[----:B------:R-:W-:Y:S02]  /*9420*/  SEL R27, R27, RZ, P3 ;  /* 0x000000ff1b1b7207 */ /* 0x000fe40001800000 */
[----:B------:R-:W-:Y:S02]  /*9430*/  ISETP.NE.AND P1, PT, R43, RZ, P1 ;  /* 0x000000ff2b00720c */ /* 0x000fe40000f25270 */
[----:B------:R-:W-:Y:S02]  /*9440*/  SHF.R.U32.HI R27, RZ, R27, R30 ;  /* 0x0000001bff1b7219 */ /* 0x000fe4000001161e */
[----:B------:R-:W-:-:S02]  /*9450*/  PLOP3.LUT P0, PT, P0, P1, PT, 0xf8, 0x8f ;  /* 0x00000000008f781c */ /* 0x000fc40000703f70 */
[----:B------:R-:W-:Y:S02]  /*9460*/  SHF.R.U32.HI R41, RZ, 0x1, R27 ;  /* 0x00000001ff297819 */ /* 0x000fe4000001161b */
[----:B------:R-:W-:-:S04]  /*9470*/  SEL R30, RZ, 0x1, !P0 ;  /* 0x00000001ff1e7807 */ /* 0x000fc80004000000 */
[----:B------:R-:W-:-:S04]  /*9480*/  LOP3.LUT R30, R30, 0x1, R41, 0xf8, !PT ;  /* 0x000000011e1e7812 */ /* 0x000fc800078ef829 */
[----:B------:R-:W-:-:S05]  /*9490*/  LOP3.LUT R30, R30, R27, RZ, 0xc0, !PT ;  /* 0x0000001b1e1e7212 */ /* 0x000fca00078ec0ff */
[----:B------:R-:W-:-:S05]  /*94a0*/  IMAD.IADD R41, R41, 0x1, R30 ;  /* 0x0000000129297824 */ /* 0x000fca00078e021e */
[----:B------:R-:W-:Y:S01]  /*94b0*/  LOP3.LUT R26, R41, R26, RZ, 0xfc, !PT ;  /* 0x0000001a291a7212 */ /* 0x000fe200078efcff */
[----:B------:R-:W-:Y:S06]  /*94c0*/  BRA `(.L_x_183) ;  /* 0x0000000000107947 */ /* 0x000fec0003800000 */
.L_x_182:
[----:B------:R-:W-:-:S04]  /*94d0*/  LOP3.LUT R26, R26, 0x80000000, RZ, 0xc0, !PT ;  /* 0x800000001a1a7812 */ /* 0x000fc800078ec0ff */
[----:B------:R-:W-:Y:S01]  /*94e0*/  LOP3.LUT R26, R26, 0x7f800000, RZ, 0xfc, !PT ;  /* 0x7f8000001a1a7812 */ /* 0x000fe200078efcff */
[----:B------:R-:W-:Y:S06]  /*94f0*/  BRA `(.L_x_183) ;  /* 0x0000000000047947 */ /* 0x000fec0003800000 */
.L_x_181:
[----:B------:R-:W-:-:S07]  /*9500*/  IMAD R26, R43, 0x800000, R26 ;  /* 0x008000002b1a7824 */ /* 0x000fce00078e021a */
.L_x_183:
[----:B------:R-:W-:Y:S05]  /*9510*/  BSYNC.RECONVERGENT B1 ;  /* 0x0000000000017941 */ /* 0x000fea0003800200 */
.L_x_180:
[----:B------:R-:W-:Y:S05]  /*9520*/  BRA `(.L_x_184) ;  /* 0x0000000000207947 */ /* 0x000fea0003800000 */
.L_x_179:
[----:B------:R-:W-:-:S04]  /*9530*/  LOP3.LUT R26, R26, 0x80000000, R27, 0x48, !PT ;  /* 0x800000001a1a7812 */ /* 0x000fc800078e481b */
[----:B------:R-:W-:Y:S01]  /*9540*/  LOP3.LUT R26, R26, 0x7f800000, RZ, 0xfc, !PT ;  /* 0x7f8000001a1a7812 */ /* 0x000fe200078efcff */
[----:B------:R-:W-:Y:S06]  /*9550*/  BRA `(.L_x_184) ;  /* 0x0000000000147947 */ /* 0x000fec0003800000 */
.L_x_178:
[----:B------:R-:W-:Y:S01]  /*9560*/  LOP3.LUT R26, R26, 0x80000000, R27, 0x48, !PT ;  /* 0x800000001a1a7812 */ /* 0x000fe200078e481b */
[----:B------:R-:W-:Y:S06]  /*9570*/  BRA `(.L_x_184) ;  /* 0x00000000000c7947 */ /* 0x000fec0003800000 */
.L_x_177:
[----:B------:R-:W0:Y:S01]  /*9580*/  MUFU.RSQ R26, -QNAN ;  /* 0xffc00000001a7908 */ /* 0x000e220000001400 */
[----:B------:R-:W-:Y:S05]  /*9590*/  BRA `(.L_x_184) ;  /* 0x0000000000047947 */ /* 0x000fea0003800000 */
.L_x_176:
[----:B------:R-:W-:-:S07]  /*95a0*/  FADD.FTZ R26, R27, R26 ;  /* 0x0000001a1b1a7221 */ /* 0x000fce0000010000 */
.L_x_184:
[----:B------:R-:W-:Y:S05]  /*95b0*/  BSYNC.RECONVERGENT B0 ;  /* 0x0000000000007941 */ /* 0x000fea0003800200 */
.L_x_174:
[----:B0-----:R-:W-:Y:S02]  /*95c0*/  IMAD.MOV.U32 R30, RZ, RZ, R26 ;  /* 0x000000ffff1e7224 */ /* 0x001fe400078e001a */
[----:B------:R-:W-:Y:S02]  /*95d0*/  IMAD.MOV.U32 R26, RZ, RZ, R35 ;  /* 0x000000ffff1a7224 */ /* 0x000fe400078e0023 */
[----:B------:R-:W-:-:S04]  /*95e0*/  IMAD.MOV.U32 R27, RZ, RZ, 0x0 ;  /* 0x00000000ff1b7424 */ /* 0x000fc800078e00ff */
[----:B------:R-:W-:Y:S05]  /*95f0*/  RET.REL.NODEC R26 `(_Z10aco_devicePiS_PfS_iiPlS_) ;  /* 0xffffff681a807950 */ /* 0x000fea0003c3ffff */
.L_x_185:
[----:B------:R-:W-:-:S00]  /*9600*/  BRA `(.L_x_185) ;  /* 0xfffffffc00fc7947 */ /* 0x000fc0000383ffff */
[----:B------:R-:W-:-:S00]  /*9610*/  NOP ;  /* 0x0000000000007918 */ /* 0x000fc00000000000 */
        /* <DEDUP_REMOVED lines=14> */
.L_x_189:


//--------------------- .nv.shared._Z10aco_devicePiS_PfS_iiPlS_ --------------------------
	.section	.nv.shared._Z10aco_devicePiS_PfS_iiPlS_,"aw",@nobits
	.sectionflags	@""
	.align	16
	.zero		1024


//--------------------- .nv.shared.reserved.0     --------------------------
	.section	.nv.shared.reserved.0,"aw",@nobits
	.weak		__nv_reservedSMEM_offset_0_alias
	.size		__nv_reservedSMEM_offset_0_alias, 0, 64
	.other		__nv_reservedSMEM_offset_0_alias,@"STO_CUDA_RESERVED_SHARED STV_DEFAULT"
__nv_reservedSMEM_offset_0_alias:
	.zero		0
	.zero		64


//--------------------- .nv.global                --------------------------
	.section	.nv.global,"aw",@nobits
	.align	4
.nv.global:
	.type		best_so_far_ant_score_dev,@object
	.size		best_so_far_ant_score_dev,(.L_0 - best_so_far_ant_score_dev)
best_so_far_ant_score_dev:
	.zero		4
.L_0:


//--------------------- .nv.constant0._Z10aco_devicePiS_PfS_iiPlS_ --------------------------
	.section	.nv.constant0._Z10aco_devicePiS_PfS_iiPlS_,"a",@progbits
	.sectionflags	@""
	.align	4
.nv.constant0._Z10aco_devicePiS_PfS_iiPlS_:
	.zero		952


//--------------------- SYMBOLS --------------------------

	.type		.nv.reservedSmem.offset0,@object
	.size		.nv.reservedSmem.offset0,0x4
	.type		.nv.reservedSmem.cap,@object
	.size		.nv.reservedSmem.cap,0x4
